	.target	sm_90a

	.elftype	@"ET_EXEC"


//--------------------- .note.nv.tkinfo           --------------------------
	.section	.note.nv.tkinfo,"",@"SHT_NOTE"
	.sectionflags	@"SHF_NOTE_NV_TKINFO"
	.tkinfo
        /*0018*/ 	.word	0x00000002
        /*0030*/ 	.string	""
        /*0030*/ 	.string	"ptxas"
        /*0030*/ 	.string	"Cuda compilation tools, release 13.0, V13.0.88"
        /*0030*/ 	.string	"Build cuda_13.0.r13.0/compiler.36424714_0"
        /*0030*/ 	.string	"-arch sm_90a -m 64 "



//--------------------- .note.nv.cuinfo           --------------------------
	.section	.note.nv.cuinfo,"",@"SHT_NOTE"
	.sectionflags	@"SHF_NOTE_NV_CUINFO"
        /*0018*/ 	.short	0x0002
        /*001a*/ 	.short	0x005a
        /*001c*/ 	.short	0x0082
	.zero		2


//--------------------- .nv.info                  --------------------------
	.section	.nv.info,"",@"SHT_CUDA_INFO"
	.align	4


	//----- nvinfo : EIATTR_REGCOUNT
	.align		4
        /*0000*/ 	.byte	0x04, 0x2f
        /*0002*/ 	.short	(.L_12 - .L_11)
	.align		4
.L_11:
        /*0004*/ 	.word	index@(_ZN7cutlass13device_kernelIN5flash19enable_sm80_to_sm89INS1_16FlashAttnFwdSm80INS1_25CollectiveMainloopFwdSm80ILi8ELi1ELb1EN4cute5tupleIJNS5_1CILi128EEENS7_ILi112EEES8_EEELi128ENS_6half_tEfNS_4arch4Sm80ELb1ELb0ELb0ELb1ELb0ELb1ELb1ELb1EEENS1_21CollectiveEpilogueFwdINS6_IJS8_S8_S9_EEENS6_IJNS7_ILi1EEESH_SH_EEESB_SD_Li256ELb1ELb1ELb1ELb0EEENS1_36VarlenDynamicPersistentTileSchedulerILi128ELi112ELi256ELi256ELb1ELb1ELb0ELb1ELb1ELb1EEEEEEEEEvNT_6ParamsE)
        /*0008*/ 	.word	0x00000004


	//----- nvinfo : EIATTR_FRAME_SIZE
	.align		4
.L_12:
        /*000c*/ 	.byte	0x04, 0x11
        /*000e*/ 	.short	(.L_14 - .L_13)
	.align		4
.L_13:
        /*0010*/ 	.word	index@(_ZN7cutlass13device_kernelIN5flash19enable_sm80_to_sm89INS1_16FlashAttnFwdSm80INS1_25CollectiveMainloopFwdSm80ILi8ELi1ELb1EN4cute5tupleIJNS5_1CILi128EEENS7_ILi112EEES8_EEELi128ENS_6half_tEfNS_4arch4Sm80ELb1ELb0ELb0ELb1ELb0ELb1ELb1ELb1EEENS1_21CollectiveEpilogueFwdINS6_IJS8_S8_S9_EEENS6_IJNS7_ILi1EEESH_SH_EEESB_SD_Li256ELb1ELb1ELb1ELb0EEENS1_36VarlenDynamicPersistentTileSchedulerILi128ELi112ELi256ELi256ELb1ELb1ELb0ELb1ELb1ELb1EEEEEEEEEvNT_6ParamsE)
        /*0014*/ 	.word	0x00000000


	//----- nvinfo : EIATTR_REGCOUNT
	.align		4
.L_14:
        /*0018*/ 	.byte	0x04, 0x2f
        /*001a*/ 	.short	(.L_16 - .L_15)
	.align		4
.L_15:
        /*001c*/ 	.word	index@(_ZN7cutlass13device_kernelIN5flash19enable_sm80_to_sm89INS1_16FlashAttnFwdSm80INS1_25CollectiveMainloopFwdSm80ILi8ELi1ELb1EN4cute5tupleIJNS5_1CILi128EEENS7_ILi112EEES8_EEELi128ENS_6half_tEfNS_4arch4Sm80ELb1ELb0ELb0ELb1ELb0ELb0ELb1ELb1EEENS1_21CollectiveEpilogueFwdINS6_IJS8_S8_S9_EEENS6_IJNS7_ILi1EEESH_SH_EEESB_SD_Li256ELb1ELb1ELb1ELb0EEENS1_36VarlenDynamicPersistentTileSchedulerILi128ELi112ELi256ELi256ELb1ELb1ELb0ELb1ELb1ELb1EEEEEEEEEvNT_6ParamsE)
        /*0020*/ 	.word	0x00000004


	//----- nvinfo : EIATTR_FRAME_SIZE
	.align		4
.L_16:
        /*0024*/ 	.byte	0x04, 0x11
        /*0026*/ 	.short	(.L_18 - .L_17)
	.align		4
.L_17:
        /*0028*/ 	.word	index@(_ZN7cutlass13device_kernelIN5flash19enable_sm80_to_sm89INS1_16FlashAttnFwdSm80INS1_25CollectiveMainloopFwdSm80ILi8ELi1ELb1EN4cute5tupleIJNS5_1CILi128EEENS7_ILi112EEES8_EEELi128ENS_6half_tEfNS_4arch4Sm80ELb1ELb0ELb0ELb1ELb0ELb0ELb1ELb1EEENS1_21CollectiveEpilogueFwdINS6_IJS8_S8_S9_EEENS6_IJNS7_ILi1EEESH_SH_EEESB_SD_Li256ELb1ELb1ELb1ELb0EEENS1_36VarlenDynamicPersistentTileSchedulerILi128ELi112ELi256ELi256ELb1ELb1ELb0ELb1ELb1ELb1EEEEEEEEEvNT_6ParamsE)
        /*002c*/ 	.word	0x00000000


	//----- nvinfo : EIATTR_REGCOUNT
	.align		4
.L_18:
        /*0030*/ 	.byte	0x04, 0x2f
        /*0032*/ 	.short	(.L_20 - .L_19)
	.align		4
.L_19:
        /*0034*/ 	.word	index@(_ZN7cutlass13device_kernelIN5flash19enable_sm80_to_sm89INS1_16FlashAttnFwdSm80INS1_25CollectiveMainloopFwdSm80ILi4ELi1ELb0EN4cute5tupleIJNS5_1CILi128EEENS7_ILi64EEES8_EEELi128ENS_6half_tEfNS_4arch4Sm80ELb1ELb0ELb0ELb0ELb0ELb0ELb1ELb1EEENS1_21CollectiveEpilogueFwdINS6_IJS8_S8_S9_EEENS6_IJNS7_ILi1EEESH_SH_EEESB_SD_Li128ELb0ELb1ELb1ELb0EEENS1_30DynamicPersistentTileSchedulerILi128ELi128ELb1ELb1ELb0EEEEEEEEEvNT_6ParamsE)
        /*0038*/ 	.word	0x00000004


	//----- nvinfo : EIATTR_FRAME_SIZE
	.align		4
.L_20:
        /*003c*/ 	.byte	0x04, 0x11
        /*003e*/ 	.short	(.L_22 - .L_21)
	.align		4
.L_21:
        /*0040*/ 	.word	index@(_ZN7cutlass13device_kernelIN5flash19enable_sm80_to_sm89INS1_16FlashAttnFwdSm80INS1_25CollectiveMainloopFwdSm80ILi4ELi1ELb0EN4cute5tupleIJNS5_1CILi128EEENS7_ILi64EEES8_EEELi128ENS_6half_tEfNS_4arch4Sm80ELb1ELb0ELb0ELb0ELb0ELb0ELb1ELb1EEENS1_21CollectiveEpilogueFwdINS6_IJS8_S8_S9_EEENS6_IJNS7_ILi1EEESH_SH_EEESB_SD_Li128ELb0ELb1ELb1ELb0EEENS1_30DynamicPersistentTileSchedulerILi128ELi128ELb1ELb1ELb0EEEEEEEEEvNT_6ParamsE)
        /*0044*/ 	.word	0x00000000


	//----- nvinfo : EIATTR_REGCOUNT
	.align		4
.L_22:
        /*0048*/ 	.byte	0x04, 0x2f
        /*004a*/ 	.short	(.L_24 - .L_23)
	.align		4
.L_23:
        /*004c*/ 	.word	index@(_ZN7cutlass13device_kernelIN5flash19enable_sm80_to_sm89INS1_16FlashAttnFwdSm80INS1_25CollectiveMainloopFwdSm80ILi8ELi1ELb1EN4cute5tupleIJNS5_1CILi128EEENS7_ILi96EEES8_EEELi128ENS_6half_tEfNS_4arch4Sm80ELb0ELb1ELb0ELb1ELb0ELb1ELb1ELb1EEENS1_21CollectiveEpilogueFwdINS6_IJS8_S8_S9_EEENS6_IJNS7_ILi1EEESH_SH_EEESB_SD_Li256ELb1ELb1ELb1ELb0EEENS1_36VarlenDynamicPersistentTileSchedulerILi128ELi96ELi256ELi256ELb1ELb1ELb0ELb1ELb0ELb1EEEEEEEEEvNT_6ParamsE)
        /*0050*/ 	.word	0x00000004


	//----- nvinfo : EIATTR_FRAME_SIZE
	.align		4
.L_24:
        /*0054*/ 	.byte	0x04, 0x11
        /*0056*/ 	.short	(.L_26 - .L_25)
	.align		4
.L_25:
        /*0058*/ 	.word	index@(_ZN7cutlass13device_kernelIN5flash19enable_sm80_to_sm89INS1_16FlashAttnFwdSm80INS1_25CollectiveMainloopFwdSm80ILi8ELi1ELb1EN4cute5tupleIJNS5_1CILi128EEENS7_ILi96EEES8_EEELi128ENS_6half_tEfNS_4arch4Sm80ELb0ELb1ELb0ELb1ELb0ELb1ELb1ELb1EEENS1_21CollectiveEpilogueFwdINS6_IJS8_S8_S9_EEENS6_IJNS7_ILi1EEESH_SH_EEESB_SD_Li256ELb1ELb1ELb1ELb0EEENS1_36VarlenDynamicPersistentTileSchedulerILi128ELi96ELi256ELi256ELb1ELb1ELb0ELb1ELb0ELb1EEEEEEEEEvNT_6ParamsE)
        /*005c*/ 	.word	0x00000000


	//----- nvinfo : EIATTR_REGCOUNT
	.align		4
.L_26:
        /*0060*/ 	.byte	0x04, 0x2f
        /*0062*/ 	.short	(.L_28 - .L_27)
	.align		4
.L_27:
        /*0064*/ 	.word	index@(_ZN7cutlass13device_kernelIN5flash19enable_sm80_to_sm89INS1_16FlashAttnFwdSm80INS1_25CollectiveMainloopFwdSm80ILi8ELi1ELb1EN4cute5tupleIJNS5_1CILi128EEENS7_ILi96EEES8_EEELi128ENS_6half_tEfNS_4arch4Sm80ELb0ELb1ELb0ELb1ELb0ELb0ELb1ELb1EEENS1_21CollectiveEpilogueFwdINS6_IJS8_S8_S9_EEENS6_IJNS7_ILi1EEESH_SH_EEESB_SD_Li256ELb1ELb1ELb1ELb0EEENS1_36VarlenDynamicPersistentTileSchedulerILi128ELi96ELi256ELi256ELb1ELb1ELb0ELb1ELb0ELb1EEEEEEEEEvNT_6ParamsE)
        /*0068*/ 	.word	0x00000004


	//----- nvinfo : EIATTR_FRAME_SIZE
	.align		4
.L_28:
        /*006c*/ 	.byte	0x04, 0x11
        /*006e*/ 	.short	(.L_30 - .L_29)
	.align		4
.L_29:
        /*0070*/ 	.word	index@(_ZN7cutlass13device_kernelIN5flash19enable_sm80_to_sm89INS1_16FlashAttnFwdSm80INS1_25CollectiveMainloopFwdSm80ILi8ELi1ELb1EN4cute5tupleIJNS5_1CILi128EEENS7_ILi96EEES8_EEELi128ENS_6half_tEfNS_4arch4Sm80ELb0ELb1ELb0ELb1ELb0ELb0ELb1ELb1EEENS1_21CollectiveEpilogueFwdINS6_IJS8_S8_S9_EEENS6_IJNS7_ILi1EEESH_SH_EEESB_SD_Li256ELb1ELb1ELb1ELb0EEENS1_36VarlenDynamicPersistentTileSchedulerILi128ELi96ELi256ELi256ELb1ELb1ELb0ELb1ELb0ELb1EEEEEEEEEvNT_6ParamsE)
        /*0074*/ 	.word	0x00000000


	//----- nvinfo : EIATTR_REGCOUNT
	.align		4
.L_30:
        /*0078*/ 	.byte	0x04, 0x2f
        /*007a*/ 	.short	(.L_32 - .L_31)
	.align		4
.L_31:
        /*007c*/ 	.word	index@(_ZN7cutlass13device_kernelIN5flash19enable_sm80_to_sm89INS1_16FlashAttnFwdSm80INS1_25CollectiveMainloopFwdSm80ILi4ELi1ELb0EN4cute5tupleIJNS5_1CILi128EEENS7_ILi48EEES8_EEELi128ENS_6half_tEfNS_4arch4Sm80ELb0ELb1ELb0ELb0ELb0ELb0ELb1ELb1EEENS1_21CollectiveEpilogueFwdINS6_IJS8_S8_S9_EEENS6_IJNS7_ILi1EEESH_SH_EEESB_SD_Li128ELb0ELb1ELb1ELb0EEENS1_19SingleTileSchedulerILb0ELb1ELb1ELi128EEEEEEEEEvNT_6ParamsE)
        /*0080*/ 	.word	0x00000004


	//----- nvinfo : EIATTR_FRAME_SIZE
	.align		4
.L_32:
        /*0084*/ 	.byte	0x04, 0x11
        /*0086*/ 	.short	(.L_34 - .L_33)
	.align		4
.L_33:
        /*0088*/ 	.word	index@(_ZN7cutlass13device_kernelIN5flash19enable_sm80_to_sm89INS1_16FlashAttnFwdSm80INS1_25CollectiveMainloopFwdSm80ILi4ELi1ELb0EN4cute5tupleIJNS5_1CILi128EEENS7_ILi48EEES8_EEELi128ENS_6half_tEfNS_4arch4Sm80ELb0ELb1ELb0ELb0ELb0ELb0ELb1ELb1EEENS1_21CollectiveEpilogueFwdINS6_IJS8_S8_S9_EEENS6_IJNS7_ILi1EEESH_SH_EEESB_SD_Li128ELb0ELb1ELb1ELb0EEENS1_19SingleTileSchedulerILb0ELb1ELb1ELi128EEEEEEEEEvNT_6ParamsE)
        /*008c*/ 	.word	0x00000000


	//----- nvinfo : EIATTR_REGCOUNT
	.align		4
.L_34:
        /*0090*/ 	.byte	0x04, 0x2f
        /*0092*/ 	.short	(.L_36 - .L_35)
	.align		4
.L_35:
        /*0094*/ 	.word	index@(_ZN7cutlass13device_kernelIN5flash19enable_sm80_to_sm89INS1_16FlashAttnFwdSm80INS1_25CollectiveMainloopFwdSm80ILi8ELi1ELb1EN4cute5tupleIJNS5_1CILi128EEENS7_ILi112EEES8_EEELi128ENS_6half_tEfNS_4arch4Sm80ELb0ELb0ELb0ELb1ELb0ELb1ELb1ELb1EEENS1_21CollectiveEpilogueFwdINS6_IJS8_S8_S9_EEENS6_IJNS7_ILi1EEESH_SH_EEESB_SD_Li256ELb1ELb1ELb1ELb0EEENS1_36VarlenDynamicPersistentTileSchedulerILi128ELi112ELi256ELi256ELb1ELb1ELb0ELb0ELb1ELb1EEEEEEEEEvNT_6ParamsE)
        /*0098*/ 	.word	0x00000004


	//----- nvinfo : EIATTR_FRAME_SIZE
	.align		4
.L_36:
        /*009c*/ 	.byte	0x04, 0x11
        /*009e*/ 	.short	(.L_38 - .L_37)
	.align		4
.L_37:
        /*00a0*/ 	.word	index@(_ZN7cutlass13device_kernelIN5flash19enable_sm80_to_sm89INS1_16FlashAttnFwdSm80INS1_25CollectiveMainloopFwdSm80ILi8ELi1ELb1EN4cute5tupleIJNS5_1CILi128EEENS7_ILi112EEES8_EEELi128ENS_6half_tEfNS_4arch4Sm80ELb0ELb0ELb0ELb1ELb0ELb1ELb1ELb1EEENS1_21CollectiveEpilogueFwdINS6_IJS8_S8_S9_EEENS6_IJNS7_ILi1EEESH_SH_EEESB_SD_Li256ELb1ELb1ELb1ELb0EEENS1_36VarlenDynamicPersistentTileSchedulerILi128ELi112ELi256ELi256ELb1ELb1ELb0ELb0ELb1ELb1EEEEEEEEEvNT_6ParamsE)
        /*00a4*/ 	.word	0x00000000


	//----- nvinfo : EIATTR_REGCOUNT
	.align		4
.L_38:
        /*00a8*/ 	.byte	0x04, 0x2f
        /*00aa*/ 	.short	(.L_40 - .L_39)
	.align		4
.L_39:
        /*00ac*/ 	.word	index@(_ZN7cutlass13device_kernelIN5flash19enable_sm80_to_sm89INS1_16FlashAttnFwdSm80INS1_25CollectiveMainloopFwdSm80ILi8ELi1ELb1EN4cute5tupleIJNS5_1CILi128EEENS7_ILi112EEES8_EEELi128ENS_6half_tEfNS_4arch4Sm80ELb0ELb0ELb0ELb1ELb0ELb0ELb1ELb1EEENS1_21CollectiveEpilogueFwdINS6_IJS8_S8_S9_EEENS6_IJNS7_ILi1EEESH_SH_EEESB_SD_Li256ELb1ELb1ELb1ELb0EEENS1_36VarlenDynamicPersistentTileSchedulerILi128ELi112ELi256ELi256ELb1ELb1ELb0ELb0ELb1ELb1EEEEEEEEEvNT_6ParamsE)
        /*00b0*/ 	.word	0x00000004


	//----- nvinfo : EIATTR_FRAME_SIZE
	.align		4
.L_40:
        /*00b4*/ 	.byte	0x04, 0x11
        /*00b6*/ 	.short	(.L_42 - .L_41)
	.align		4
.L_41:
        /*00b8*/ 	.word	index@(_ZN7cutlass13device_kernelIN5flash19enable_sm80_to_sm89INS1_16FlashAttnFwdSm80INS1_25CollectiveMainloopFwdSm80ILi8ELi1ELb1EN4cute5tupleIJNS5_1CILi128EEENS7_ILi112EEES8_EEELi128ENS_6half_tEfNS_4arch4Sm80ELb0ELb0ELb0ELb1ELb0ELb0ELb1ELb1EEENS1_21CollectiveEpilogueFwdINS6_IJS8_S8_S9_EEENS6_IJNS7_ILi1EEESH_SH_EEESB_SD_Li256ELb1ELb1ELb1ELb0EEENS1_36VarlenDynamicPersistentTileSchedulerILi128ELi112ELi256ELi256ELb1ELb1ELb0ELb0ELb1ELb1EEEEEEEEEvNT_6ParamsE)
        /*00bc*/ 	.word	0x00000000


	//----- nvinfo : EIATTR_REGCOUNT
	.align		4
.L_42:
        /*00c0*/ 	.byte	0x04, 0x2f
        /*00c2*/ 	.short	(.L_44 - .L_43)
	.align		4
.L_43:
        /*00c4*/ 	.word	index@(_ZN7cutlass13device_kernelIN5flash19enable_sm80_to_sm89INS1_16FlashAttnFwdSm80INS1_25CollectiveMainloopFwdSm80ILi4ELi1ELb0EN4cute5tupleIJNS5_1CILi128EEENS7_ILi64EEES8_EEELi128ENS_6half_tEfNS_4arch4Sm80ELb0ELb0ELb0ELb0ELb0ELb0ELb1ELb1EEENS1_21CollectiveEpilogueFwdINS6_IJS8_S8_S9_EEENS6_IJNS7_ILi1EEESH_SH_EEESB_SD_Li128ELb0ELb1ELb1ELb0EEENS1_19SingleTileSchedulerILb0ELb1ELb1ELi128EEEEEEEEEvNT_6ParamsE)
        /*00c8*/ 	.word	0x00000004


	//----- nvinfo : EIATTR_FRAME_SIZE
	.align		4
.L_44:
        /*00cc*/ 	.byte	0x04, 0x11
        /*00ce*/ 	.short	(.L_46 - .L_45)
	.align		4
.L_45:
        /*00d0*/ 	.word	index@(_ZN7cutlass13device_kernelIN5flash19enable_sm80_to_sm89INS1_16FlashAttnFwdSm80INS1_25CollectiveMainloopFwdSm80ILi4ELi1ELb0EN4cute5tupleIJNS5_1CILi128EEENS7_ILi64EEES8_EEELi128ENS_6half_tEfNS_4arch4Sm80ELb0ELb0ELb0ELb0ELb0ELb0ELb1ELb1EEENS1_21CollectiveEpilogueFwdINS6_IJS8_S8_S9_EEENS6_IJNS7_ILi1EEESH_SH_EEESB_SD_Li128ELb0ELb1ELb1ELb0EEENS1_19SingleTileSchedulerILb0ELb1ELb1ELi128EEEEEEEEEvNT_6ParamsE)
        /*00d4*/ 	.word	0x00000000


	//----- nvinfo : EIATTR_REGCOUNT
	.align		4
.L_46:
        /*00d8*/ 	.byte	0x04, 0x2f
        /*00da*/ 	.short	(.L_48 - .L_47)
	.align		4
.L_47:
        /*00dc*/ 	.word	index@(_ZN7cutlass13device_kernelIN5flash19enable_sm80_to_sm89INS1_16FlashAttnFwdSm80INS1_25CollectiveMainloopFwdSm80ILi8ELi1ELb1EN4cute5tupleIJNS5_1CILi128EEES8_S8_EEELi128ENS_6half_tEfNS_4arch4Sm80ELb1ELb0ELb0ELb0ELb0ELb0ELb1ELb1EEENS1_21CollectiveEpilogueFwdIS9_NS6_IJNS7_ILi1EEESF_SF_EEESA_SC_Li256ELb0ELb1ELb1ELb0EEENS1_30DynamicPersistentTileSchedulerILi256ELi256ELb1ELb1ELb0EEEEEEEEEvNT_6ParamsE)
        /*00e0*/ 	.word	0x00000004


	//----- nvinfo : EIATTR_FRAME_SIZE
	.align		4
.L_48:
        /*00e4*/ 	.byte	0x04, 0x11
        /*00e6*/ 	.short	(.L_50 - .L_49)
	.align		4
.L_49:
        /*00e8*/ 	.word	index@(_ZN7cutlass13device_kernelIN5flash19enable_sm80_to_sm89INS1_16FlashAttnFwdSm80INS1_25CollectiveMainloopFwdSm80ILi8ELi1ELb1EN4cute5tupleIJNS5_1CILi128EEES8_S8_EEELi128ENS_6half_tEfNS_4arch4Sm80ELb1ELb0ELb0ELb0ELb0ELb0ELb1ELb1EEENS1_21CollectiveEpilogueFwdIS9_NS6_IJNS7_ILi1EEESF_SF_EEESA_SC_Li256ELb0ELb1ELb1ELb0EEENS1_30DynamicPersistentTileSchedulerILi256ELi256ELb1ELb1ELb0EEEEEEEEEvNT_6ParamsE)
        /*00ec*/ 	.word	0x00000000


	//----- nvinfo : EIATTR_REGCOUNT
	.align		4
.L_50:
        /*00f0*/ 	.byte	0x04, 0x2f
        /*00f2*/ 	.short	(.L_52 - .L_51)
	.align		4
.L_51:
        /*00f4*/ 	.word	index@(_ZN7cutlass13device_kernelIN5flash19enable_sm80_to_sm89INS1_16FlashAttnFwdSm80INS1_25CollectiveMainloopFwdSm80ILi8ELi1ELb1EN4cute5tupleIJNS5_1CILi128EEENS7_ILi96EEES8_EEELi128ENS_6half_tEfNS_4arch4Sm80ELb0ELb1ELb0ELb0ELb0ELb0ELb1ELb1EEENS1_21CollectiveEpilogueFwdINS6_IJS8_S8_S9_EEENS6_IJNS7_ILi1EEESH_SH_EEESB_SD_Li256ELb0ELb1ELb1ELb0EEENS1_19SingleTileSchedulerILb0ELb1ELb1ELi128EEEEEEEEEvNT_6ParamsE)
        /*00f8*/ 	.word	0x00000004


	//----- nvinfo : EIATTR_FRAME_SIZE
	.align		4
.L_52:
        /*00fc*/ 	.byte	0x04, 0x11
        /*00fe*/ 	.short	(.L_54 - .L_53)
	.align		4
.L_53:
        /*0100*/ 	.word	index@(_ZN7cutlass13device_kernelIN5flash19enable_sm80_to_sm89INS1_16FlashAttnFwdSm80INS1_25CollectiveMainloopFwdSm80ILi8ELi1ELb1EN4cute5tupleIJNS5_1CILi128EEENS7_ILi96EEES8_EEELi128ENS_6half_tEfNS_4arch4Sm80ELb0ELb1ELb0ELb0ELb0ELb0ELb1ELb1EEENS1_21CollectiveEpilogueFwdINS6_IJS8_S8_S9_EEENS6_IJNS7_ILi1EEESH_SH_EEESB_SD_Li256ELb0ELb1ELb1ELb0EEENS1_19SingleTileSchedulerILb0ELb1ELb1ELi128EEEEEEEEEvNT_6ParamsE)
        /*0104*/ 	.word	0x00000000


	//----- nvinfo : EIATTR_REGCOUNT
	.align		4
.L_54:
        /*0108*/ 	.byte	0x04, 0x2f
        /*010a*/ 	.short	(.L_56 - .L_55)
	.align		4
.L_55:
        /*010c*/ 	.word	index@(_ZN7cutlass13device_kernelIN5flash19enable_sm80_to_sm89INS1_16FlashAttnFwdSm80INS1_25CollectiveMainloopFwdSm80ILi8ELi1ELb1EN4cute5tupleIJNS5_1CILi128EEES8_S8_EEELi128ENS_6half_tEfNS_4arch4Sm80ELb0ELb0ELb0ELb0ELb0ELb0ELb1ELb1EEENS1_21CollectiveEpilogueFwdIS9_NS6_IJNS7_ILi1EEESF_SF_EEESA_SC_Li256ELb0ELb1ELb1ELb0EEENS1_19SingleTileSchedulerILb0ELb1ELb1ELi128EEEEEEEEEvNT_6ParamsE)
        /*0110*/ 	.word	0x00000004


	//----- nvinfo : EIATTR_FRAME_SIZE
	.align		4
.L_56:
        /*0114*/ 	.byte	0x04, 0x11
        /*0116*/ 	.short	(.L_58 - .L_57)
	.align		4
.L_57:
        /*0118*/ 	.word	index@(_ZN7cutlass13device_kernelIN5flash19enable_sm80_to_sm89INS1_16FlashAttnFwdSm80INS1_25CollectiveMainloopFwdSm80ILi8ELi1ELb1EN4cute5tupleIJNS5_1CILi128EEES8_S8_EEELi128ENS_6half_tEfNS_4arch4Sm80ELb0ELb0ELb0ELb0ELb0ELb0ELb1ELb1EEENS1_21CollectiveEpilogueFwdIS9_NS6_IJNS7_ILi1EEESF_SF_EEESA_SC_Li256ELb0ELb1ELb1ELb0EEENS1_19SingleTileSchedulerILb0ELb1ELb1ELi128EEEEEEEEEvNT_6ParamsE)
        /*011c*/ 	.word	0x00000000


	//----- nvinfo : EIATTR_MIN_STACK_SIZE
	.align		4
.L_58:
        /*0120*/ 	.byte	0x04, 0x12
        /*0122*/ 	.short	(.L_60 - .L_59)
	.align		4
.L_59:
        /*0124*/ 	.word	index@(_ZN7cutlass13device_kernelIN5flash19enable_sm80_to_sm89INS1_16FlashAttnFwdSm80INS1_25CollectiveMainloopFwdSm80ILi8ELi1ELb1EN4cute5tupleIJNS5_1CILi128EEES8_S8_EEELi128ENS_6half_tEfNS_4arch4Sm80ELb0ELb0ELb0ELb0ELb0ELb0ELb1ELb1EEENS1_21CollectiveEpilogueFwdIS9_NS6_IJNS7_ILi1EEESF_SF_EEESA_SC_Li256ELb0ELb1ELb1ELb0EEENS1_19SingleTileSchedulerILb0ELb1ELb1ELi128EEEEEEEEEvNT_6ParamsE)
        /*0128*/ 	.word	0x00000000


	//----- nvinfo : EIATTR_MIN_STACK_SIZE
	.align		4
.L_60:
        /*012c*/ 	.byte	0x04, 0x12
        /*012e*/ 	.short	(.L_62 - .L_61)
	.align		4
.L_61:
        /*0130*/ 	.word	index@(_ZN7cutlass13device_kernelIN5flash19enable_sm80_to_sm89INS1_16FlashAttnFwdSm80INS1_25CollectiveMainloopFwdSm80ILi8ELi1ELb1EN4cute5tupleIJNS5_1CILi128EEENS7_ILi96EEES8_EEELi128ENS_6half_tEfNS_4arch4Sm80ELb0ELb1ELb0ELb0ELb0ELb0ELb1ELb1EEENS1_21CollectiveEpilogueFwdINS6_IJS8_S8_S9_EEENS6_IJNS7_ILi1EEESH_SH_EEESB_SD_Li256ELb0ELb1ELb1ELb0EEENS1_19SingleTileSchedulerILb0ELb1ELb1ELi128EEEEEEEEEvNT_6ParamsE)
        /*0134*/ 	.word	0x00000000


	//----- nvinfo : EIATTR_MIN_STACK_SIZE
	.align		4
.L_62:
        /*0138*/ 	.byte	0x04, 0x12
        /*013a*/ 	.short	(.L_64 - .L_63)
	.align		4
.L_63:
        /*013c*/ 	.word	index@(_ZN7cutlass13device_kernelIN5flash19enable_sm80_to_sm89INS1_16FlashAttnFwdSm80INS1_25CollectiveMainloopFwdSm80ILi8ELi1ELb1EN4cute5tupleIJNS5_1CILi128EEES8_S8_EEELi128ENS_6half_tEfNS_4arch4Sm80ELb1ELb0ELb0ELb0ELb0ELb0ELb1ELb1EEENS1_21CollectiveEpilogueFwdIS9_NS6_IJNS7_ILi1EEESF_SF_EEESA_SC_Li256ELb0ELb1ELb1ELb0EEENS1_30DynamicPersistentTileSchedulerILi256ELi256ELb1ELb1ELb0EEEEEEEEEvNT_6ParamsE)
        /*0140*/ 	.word	0x00000000


	//----- nvinfo : EIATTR_MIN_STACK_SIZE
	.align		4
.L_64:
        /*0144*/ 	.byte	0x04, 0x12
        /*0146*/ 	.short	(.L_66 - .L_65)
	.align		4
.L_65:
        /*0148*/ 	.word	index@(_ZN7cutlass13device_kernelIN5flash19enable_sm80_to_sm89INS1_16FlashAttnFwdSm80INS1_25CollectiveMainloopFwdSm80ILi4ELi1ELb0EN4cute5tupleIJNS5_1CILi128EEENS7_ILi64EEES8_EEELi128ENS_6half_tEfNS_4arch4Sm80ELb0ELb0ELb0ELb0ELb0ELb0ELb1ELb1EEENS1_21CollectiveEpilogueFwdINS6_IJS8_S8_S9_EEENS6_IJNS7_ILi1EEESH_SH_EEESB_SD_Li128ELb0ELb1ELb1ELb0EEENS1_19SingleTileSchedulerILb0ELb1ELb1ELi128EEEEEEEEEvNT_6ParamsE)
        /*014c*/ 	.word	0x00000000


	//----- nvinfo : EIATTR_MIN_STACK_SIZE
	.align		4
.L_66:
        /*0150*/ 	.byte	0x04, 0x12
        /*0152*/ 	.short	(.L_68 - .L_67)
	.align		4
.L_67:
        /*0154*/ 	.word	index@(_ZN7cutlass13device_kernelIN5flash19enable_sm80_to_sm89INS1_16FlashAttnFwdSm80INS1_25CollectiveMainloopFwdSm80ILi8ELi1ELb1EN4cute5tupleIJNS5_1CILi128EEENS7_ILi112EEES8_EEELi128ENS_6half_tEfNS_4arch4Sm80ELb0ELb0ELb0ELb1ELb0ELb0ELb1ELb1EEENS1_21CollectiveEpilogueFwdINS6_IJS8_S8_S9_EEENS6_IJNS7_ILi1EEESH_SH_EEESB_SD_Li256ELb1ELb1ELb1ELb0EEENS1_36VarlenDynamicPersistentTileSchedulerILi128ELi112ELi256ELi256ELb1ELb1ELb0ELb0ELb1ELb1EEEEEEEEEvNT_6ParamsE)
        /*0158*/ 	.word	0x00000000


	//----- nvinfo : EIATTR_MIN_STACK_SIZE
	.align		4
.L_68:
        /*015c*/ 	.byte	0x04, 0x12
        /*015e*/ 	.short	(.L_70 - .L_69)
	.align		4
.L_69:
        /*0160*/ 	.word	index@(_ZN7cutlass13device_kernelIN5flash19enable_sm80_to_sm89INS1_16FlashAttnFwdSm80INS1_25CollectiveMainloopFwdSm80ILi8ELi1ELb1EN4cute5tupleIJNS5_1CILi128EEENS7_ILi112EEES8_EEELi128ENS_6half_tEfNS_4arch4Sm80ELb0ELb0ELb0ELb1ELb0ELb1ELb1ELb1EEENS1_21CollectiveEpilogueFwdINS6_IJS8_S8_S9_EEENS6_IJNS7_ILi1EEESH_SH_EEESB_SD_Li256ELb1ELb1ELb1ELb0EEENS1_36VarlenDynamicPersistentTileSchedulerILi128ELi112ELi256ELi256ELb1ELb1ELb0ELb0ELb1ELb1EEEEEEEEEvNT_6ParamsE)
        /*0164*/ 	.word	0x00000000


	//----- nvinfo : EIATTR_MIN_STACK_SIZE
	.align		4
.L_70:
        /*0168*/ 	.byte	0x04, 0x12
        /*016a*/ 	.short	(.L_72 - .L_71)
	.align		4
.L_71:
        /*016c*/ 	.word	index@(_ZN7cutlass13device_kernelIN5flash19enable_sm80_to_sm89INS1_16FlashAttnFwdSm80INS1_25CollectiveMainloopFwdSm80ILi4ELi1ELb0EN4cute5tupleIJNS5_1CILi128EEENS7_ILi48EEES8_EEELi128ENS_6half_tEfNS_4arch4Sm80ELb0ELb1ELb0ELb0ELb0ELb0ELb1ELb1EEENS1_21CollectiveEpilogueFwdINS6_IJS8_S8_S9_EEENS6_IJNS7_ILi1EEESH_SH_EEESB_SD_Li128ELb0ELb1ELb1ELb0EEENS1_19SingleTileSchedulerILb0ELb1ELb1ELi128EEEEEEEEEvNT_6ParamsE)
        /*0170*/ 	.word	0x00000000


	//----- nvinfo : EIATTR_MIN_STACK_SIZE
	.align		4
.L_72:
        /*0174*/ 	.byte	0x04, 0x12
        /*0176*/ 	.short	(.L_74 - .L_73)
	.align		4
.L_73:
        /*0178*/ 	.word	index@(_ZN7cutlass13device_kernelIN5flash19enable_sm80_to_sm89INS1_16FlashAttnFwdSm80INS1_25CollectiveMainloopFwdSm80ILi8ELi1ELb1EN4cute5tupleIJNS5_1CILi128EEENS7_ILi96EEES8_EEELi128ENS_6half_tEfNS_4arch4Sm80ELb0ELb1ELb0ELb1ELb0ELb0ELb1ELb1EEENS1_21CollectiveEpilogueFwdINS6_IJS8_S8_S9_EEENS6_IJNS7_ILi1EEESH_SH_EEESB_SD_Li256ELb1ELb1ELb1ELb0EEENS1_36VarlenDynamicPersistentTileSchedulerILi128ELi96ELi256ELi256ELb1ELb1ELb0ELb1ELb0ELb1EEEEEEEEEvNT_6ParamsE)
        /*017c*/ 	.word	0x00000000


	//----- nvinfo : EIATTR_MIN_STACK_SIZE
	.align		4
.L_74:
        /*0180*/ 	.byte	0x04, 0x12
        /*0182*/ 	.short	(.L_76 - .L_75)
	.align		4
.L_75:
        /*0184*/ 	.word	index@(_ZN7cutlass13device_kernelIN5flash19enable_sm80_to_sm89INS1_16FlashAttnFwdSm80INS1_25CollectiveMainloopFwdSm80ILi8ELi1ELb1EN4cute5tupleIJNS5_1CILi128EEENS7_ILi96EEES8_EEELi128ENS_6half_tEfNS_4arch4Sm80ELb0ELb1ELb0ELb1ELb0ELb1ELb1ELb1EEENS1_21CollectiveEpilogueFwdINS6_IJS8_S8_S9_EEENS6_IJNS7_ILi1EEESH_SH_EEESB_SD_Li256ELb1ELb1ELb1ELb0EEENS1_36VarlenDynamicPersistentTileSchedulerILi128ELi96ELi256ELi256ELb1ELb1ELb0ELb1ELb0ELb1EEEEEEEEEvNT_6ParamsE)
        /*0188*/ 	.word	0x00000000


	//----- nvinfo : EIATTR_MIN_STACK_SIZE
	.align		4
.L_76:
        /*018c*/ 	.byte	0x04, 0x12
        /*018e*/ 	.short	(.L_78 - .L_77)
	.align		4
.L_77:
        /*0190*/ 	.word	index@(_ZN7cutlass13device_kernelIN5flash19enable_sm80_to_sm89INS1_16FlashAttnFwdSm80INS1_25CollectiveMainloopFwdSm80ILi4ELi1ELb0EN4cute5tupleIJNS5_1CILi128EEENS7_ILi64EEES8_EEELi128ENS_6half_tEfNS_4arch4Sm80ELb1ELb0ELb0ELb0ELb0ELb0ELb1ELb1EEENS1_21CollectiveEpilogueFwdINS6_IJS8_S8_S9_EEENS6_IJNS7_ILi1EEESH_SH_EEESB_SD_Li128ELb0ELb1ELb1ELb0EEENS1_30DynamicPersistentTileSchedulerILi128ELi128ELb1ELb1ELb0EEEEEEEEEvNT_6ParamsE)
        /*0194*/ 	.word	0x00000000


	//----- nvinfo : EIATTR_MIN_STACK_SIZE
	.align		4
.L_78:
        /*0198*/ 	.byte	0x04, 0x12
        /*019a*/ 	.short	(.L_80 - .L_79)
	.align		4
.L_79:
        /*019c*/ 	.word	index@(_ZN7cutlass13device_kernelIN5flash19enable_sm80_to_sm89INS1_16FlashAttnFwdSm80INS1_25CollectiveMainloopFwdSm80ILi8ELi1ELb1EN4cute5tupleIJNS5_1CILi128EEENS7_ILi112EEES8_EEELi128ENS_6half_tEfNS_4arch4Sm80ELb1ELb0ELb0ELb1ELb0ELb0ELb1ELb1EEENS1_21CollectiveEpilogueFwdINS6_IJS8_S8_S9_EEENS6_IJNS7_ILi1EEESH_SH_EEESB_SD_Li256ELb1ELb1ELb1ELb0EEENS1_36VarlenDynamicPersistentTileSchedulerILi128ELi112ELi256ELi256ELb1ELb1ELb0ELb1ELb1ELb1EEEEEEEEEvNT_6ParamsE)
        /*01a0*/ 	.word	0x00000000


	//----- nvinfo : EIATTR_MIN_STACK_SIZE
	.align		4
.L_80:
        /*01a4*/ 	.byte	0x04, 0x12
        /*01a6*/ 	.short	(.L_82 - .L_81)
	.align		4
.L_81:
        /*01a8*/ 	.word	index@(_ZN7cutlass13device_kernelIN5flash19enable_sm80_to_sm89INS1_16FlashAttnFwdSm80INS1_25CollectiveMainloopFwdSm80ILi8ELi1ELb1EN4cute5tupleIJNS5_1CILi128EEENS7_ILi112EEES8_EEELi128ENS_6half_tEfNS_4arch4Sm80ELb1ELb0ELb0ELb1ELb0ELb1ELb1ELb1EEENS1_21CollectiveEpilogueFwdINS6_IJS8_S8_S9_EEENS6_IJNS7_ILi1EEESH_SH_EEESB_SD_Li256ELb1ELb1ELb1ELb0EEENS1_36VarlenDynamicPersistentTileSchedulerILi128ELi112ELi256ELi256ELb1ELb1ELb0ELb1ELb1ELb1EEEEEEEEEvNT_6ParamsE)
        /*01ac*/ 	.word	0x00000000
.L_82:


//--------------------- .nv.compat                --------------------------
	.section	.nv.compat,"",@"SHT_CUDA_COMPAT_INFO"
	.align	4
        /*0000*/ 	.byte	0x02, 0x09, 0x01, 0x00, 0x02, 0x02, 0x01, 0x00, 0x02, 0x05, 0x05, 0x00, 0x03, 0x07, 0x01, 0x01
        /*0010*/ 	.byte	0x02, 0x03, 0x00, 0x00, 0x02, 0x06, 0x01, 0x00, 0x04, 0x0b, 0x08, 0x00, 0x00, 0x00, 0x00, 0x00
        /*0020*/ 	.byte	0x00, 0x00, 0x00, 0x00


//--------------------- .nv.info._ZN7cutlass13device_kernelIN5flash19enable_sm80_to_sm89INS1_16FlashAttnFwdSm80INS1_25CollectiveMainloopFwdSm80ILi8ELi1ELb1EN4cute5tupleIJNS5_1CILi128EEES8_S8_EEELi128ENS_6half_tEfNS_4arch4Sm80ELb0ELb0ELb0ELb0ELb0ELb0ELb1ELb1EEENS1_21CollectiveEpilogueFwdIS9_NS6_IJNS7_ILi1EEESF_SF_EEESA_SC_Li256ELb0ELb1ELb1ELb0EEENS1_19SingleTileSchedulerILb0ELb1ELb1ELi128EEEEEEEEEvNT_6ParamsE --------------------------
	.section	.nv.info._ZN7cutlass13device_kernelIN5flash19enable_sm80_to_sm89INS1_16FlashAttnFwdSm80INS1_25CollectiveMainloopFwdSm80ILi8ELi1ELb1EN4cute5tupleIJNS5_1CILi128EEES8_S8_EEELi128ENS_6half_tEfNS_4arch4Sm80ELb0ELb0ELb0ELb0ELb0ELb0ELb1ELb1EEENS1_21CollectiveEpilogueFwdIS9_NS6_IJNS7_ILi1EEESF_SF_EEESA_SC_Li256ELb0ELb1ELb1ELb0EEENS1_19SingleTileSchedulerILb0ELb1ELb1ELi128EEEEEEEEEvNT_6ParamsE,"",@"SHT_CUDA_INFO"
	.sectionflags	@""
	.align	4


	//----- nvinfo : EIATTR_CUDA_API_VERSION
	.align		4
        /*0000*/ 	.byte	0x04, 0x37
        /*0002*/ 	.short	(.L_84 - .L_83)
.L_83:
        /*0004*/ 	.word	0x00000082


	//----- nvinfo : EIATTR_KPARAM_INFO
	.align		4
.L_84:
        /*0008*/ 	.byte	0x04, 0x17
        /*000a*/ 	.short	(.L_86 - .L_85)
.L_85:
        /*000c*/ 	.word	0x00000000
        /*0010*/ 	.short	0x0000
        /*0012*/ 	.short	0x0000
        /*0014*/ 	.byte	0x00, 0xf0, 0x61, 0x10


	//----- nvinfo : EIATTR_SPARSE_MMA_MASK
	.align		4
.L_86:
        /*0018*/ 	.byte	0x03, 0x50
        /*001a*/ 	.short	0x0000


	//----- nvinfo : EIATTR_MAXREG_COUNT
	.align		4
        /*001c*/ 	.byte	0x03, 0x1b
        /*001e*/ 	.short	0x00ff


	//----- nvinfo : EIATTR_MERCURY_ISA_VERSION
	.align		4
        /*0020*/ 	.byte	0x03, 0x5f
        /*0022*/ 	.short	0x0101


	//----- nvinfo : EIATTR_EXIT_INSTR_OFFSETS
	.align		4
        /*0024*/ 	.byte	0x04, 0x1c
        /*0026*/ 	.short	(.L_88 - .L_87)


	//   ....[0]....
.L_87:
        /*0028*/ 	.word	0x00000010


	//----- nvinfo : EIATTR_MAX_THREADS
	.align		4
.L_88:
        /*002c*/ 	.byte	0x04, 0x05
        /*002e*/ 	.short	(.L_90 - .L_89)
.L_89:
        /*0030*/ 	.word	0x00000100
        /*0034*/ 	.word	0x00000001
        /*0038*/ 	.word	0x00000001


	//----- nvinfo : EIATTR_CBANK_PARAM_SIZE
	.align		4
.L_90:
        /*003c*/ 	.byte	0x03, 0x19
        /*003e*/ 	.short	0x0418


	//----- nvinfo : EIATTR_PARAM_CBANK
	.align		4
        /*0040*/ 	.byte	0x04, 0x0a
        /*0042*/ 	.short	(.L_92 - .L_91)
	.align		4
.L_91:
        /*0044*/ 	.word	index@(.nv.constant0._ZN7cutlass13device_kernelIN5flash19enable_sm80_to_sm89INS1_16FlashAttnFwdSm80INS1_25CollectiveMainloopFwdSm80ILi8ELi1ELb1EN4cute5tupleIJNS5_1CILi128EEES8_S8_EEELi128ENS_6half_tEfNS_4arch4Sm80ELb0ELb0ELb0ELb0ELb0ELb0ELb1ELb1EEENS1_21CollectiveEpilogueFwdIS9_NS6_IJNS7_ILi1EEESF_SF_EEESA_SC_Li256ELb0ELb1ELb1ELb0EEENS1_19SingleTileSchedulerILb0ELb1ELb1ELi128EEEEEEEEEvNT_6ParamsE)
        /*0048*/ 	.short	0x0210
        /*004a*/ 	.short	0x0418


	//----- nvinfo : EIATTR_SW_WAR
	.align		4
.L_92:
        /*004c*/ 	.byte	0x04, 0x36
        /*004e*/ 	.short	(.L_94 - .L_93)
.L_93:
        /*0050*/ 	.word	0x00000008
.L_94:


//--------------------- .nv.info._ZN7cutlass13device_kernelIN5flash19enable_sm80_to_sm89INS1_16FlashAttnFwdSm80INS1_25CollectiveMainloopFwdSm80ILi8ELi1ELb1EN4cute5tupleIJNS5_1CILi128EEENS7_ILi96EEES8_EEELi128ENS_6half_tEfNS_4arch4Sm80ELb0ELb1ELb0ELb0ELb0ELb0ELb1ELb1EEENS1_21CollectiveEpilogueFwdINS6_IJS8_S8_S9_EEENS6_IJNS7_ILi1EEESH_SH_EEESB_SD_Li256ELb0ELb1ELb1ELb0EEENS1_19SingleTileSchedulerILb0ELb1ELb1ELi128EEEEEEEEEvNT_6ParamsE --------------------------
	.section	.nv.info._ZN7cutlass13device_kernelIN5flash19enable_sm80_to_sm89INS1_16FlashAttnFwdSm80INS1_25CollectiveMainloopFwdSm80ILi8ELi1ELb1EN4cute5tupleIJNS5_1CILi128EEENS7_ILi96EEES8_EEELi128ENS_6half_tEfNS_4arch4Sm80ELb0ELb1ELb0ELb0ELb0ELb0ELb1ELb1EEENS1_21CollectiveEpilogueFwdINS6_IJS8_S8_S9_EEENS6_IJNS7_ILi1EEESH_SH_EEESB_SD_Li256ELb0ELb1ELb1ELb0EEENS1_19SingleTileSchedulerILb0ELb1ELb1ELi128EEEEEEEEEvNT_6ParamsE,"",@"SHT_CUDA_INFO"
	.sectionflags	@""
	.align	4


	//----- nvinfo : EIATTR_CUDA_API_VERSION
	.align		4
        /*0000*/ 	.byte	0x04, 0x37
        /*0002*/ 	.short	(.L_96 - .L_95)
.L_95:
        /*0004*/ 	.word	0x00000082


	//----- nvinfo : EIATTR_KPARAM_INFO
	.align		4
.L_96:
        /*0008*/ 	.byte	0x04, 0x17
        /*000a*/ 	.short	(.L_98 - .L_97)
.L_97:
        /*000c*/ 	.word	0x00000000
        /*0010*/ 	.short	0x0000
        /*0012*/ 	.short	0x0000
        /*0014*/ 	.byte	0x00, 0xf0, 0x61, 0x10


	//----- nvinfo : EIATTR_SPARSE_MMA_MASK
	.align		4
.L_98:
        /*0018*/ 	.byte	0x03, 0x50
        /*001a*/ 	.short	0x0000


	//----- nvinfo : EIATTR_MAXREG_COUNT
	.align		4
        /*001c*/ 	.byte	0x03, 0x1b
        /*001e*/ 	.short	0x00ff


	//----- nvinfo : EIATTR_MERCURY_ISA_VERSION
	.align		4
        /*0020*/ 	.byte	0x03, 0x5f
        /*0022*/ 	.short	0x0101


	//----- nvinfo : EIATTR_EXIT_INSTR_OFFSETS
	.align		4
        /*0024*/ 	.byte	0x04, 0x1c
        /*0026*/ 	.short	(.L_100 - .L_99)


	//   ....[0]....
.L_99:
        /*0028*/ 	.word	0x00000010


	//----- nvinfo : EIATTR_MAX_THREADS
	.align		4
.L_100:
        /*002c*/ 	.byte	0x04, 0x05
        /*002e*/ 	.short	(.L_102 - .L_101)
.L_101:
        /*0030*/ 	.word	0x00000100
        /*0034*/ 	.word	0x00000001
        /*0038*/ 	.word	0x00000001


	//----- nvinfo : EIATTR_CBANK_PARAM_SIZE
	.align		4
.L_102:
        /*003c*/ 	.byte	0x03, 0x19
        /*003e*/ 	.short	0x0418


	//----- nvinfo : EIATTR_PARAM_CBANK
	.align		4
        /*0040*/ 	.byte	0x04, 0x0a
        /*0042*/ 	.short	(.L_104 - .L_103)
	.align		4
.L_103:
        /*0044*/ 	.word	index@(.nv.constant0._ZN7cutlass13device_kernelIN5flash19enable_sm80_to_sm89INS1_16FlashAttnFwdSm80INS1_25CollectiveMainloopFwdSm80ILi8ELi1ELb1EN4cute5tupleIJNS5_1CILi128EEENS7_ILi96EEES8_EEELi128ENS_6half_tEfNS_4arch4Sm80ELb0ELb1ELb0ELb0ELb0ELb0ELb1ELb1EEENS1_21CollectiveEpilogueFwdINS6_IJS8_S8_S9_EEENS6_IJNS7_ILi1EEESH_SH_EEESB_SD_Li256ELb0ELb1ELb1ELb0EEENS1_19SingleTileSchedulerILb0ELb1ELb1ELi128EEEEEEEEEvNT_6ParamsE)
        /*0048*/ 	.short	0x0210
        /*004a*/ 	.short	0x0418


	//----- nvinfo : EIATTR_SW_WAR
	.align		4
.L_104:
        /*004c*/ 	.byte	0x04, 0x36
        /*004e*/ 	.short	(.L_106 - .L_105)
.L_105:
        /*0050*/ 	.word	0x00000008
.L_106:


//--------------------- .nv.info._ZN7cutlass13device_kernelIN5flash19enable_sm80_to_sm89INS1_16FlashAttnFwdSm80INS1_25CollectiveMainloopFwdSm80ILi8ELi1ELb1EN4cute5tupleIJNS5_1CILi128EEES8_S8_EEELi128ENS_6half_tEfNS_4arch4Sm80ELb1ELb0ELb0ELb0ELb0ELb0ELb1ELb1EEENS1_21CollectiveEpilogueFwdIS9_NS6_IJNS7_ILi1EEESF_SF_EEESA_SC_Li256ELb0ELb1ELb1ELb0EEENS1_30DynamicPersistentTileSchedulerILi256ELi256ELb1ELb1ELb0EEEEEEEEEvNT_6ParamsE --------------------------
	.section	.nv.info._ZN7cutlass13device_kernelIN5flash19enable_sm80_to_sm89INS1_16FlashAttnFwdSm80INS1_25CollectiveMainloopFwdSm80ILi8ELi1ELb1EN4cute5tupleIJNS5_1CILi128EEES8_S8_EEELi128ENS_6half_tEfNS_4arch4Sm80ELb1ELb0ELb0ELb0ELb0ELb0ELb1ELb1EEENS1_21CollectiveEpilogueFwdIS9_NS6_IJNS7_ILi1EEESF_SF_EEESA_SC_Li256ELb0ELb1ELb1ELb0EEENS1_30DynamicPersistentTileSchedulerILi256ELi256ELb1ELb1ELb0EEEEEEEEEvNT_6ParamsE,"",@"SHT_CUDA_INFO"
	.sectionflags	@""
	.align	4


	//----- nvinfo : EIATTR_CUDA_API_VERSION
	.align		4
        /*0000*/ 	.byte	0x04, 0x37
        /*0002*/ 	.short	(.L_108 - .L_107)
.L_107:
        /*0004*/ 	.word	0x00000082


	//----- nvinfo : EIATTR_KPARAM_INFO
	.align		4
.L_108:
        /*0008*/ 	.byte	0x04, 0x17
        /*000a*/ 	.short	(.L_110 - .L_109)
.L_109:
        /*000c*/ 	.word	0x00000000
        /*0010*/ 	.short	0x0000
        /*0012*/ 	.short	0x0000
        /*0014*/ 	.byte	0x00, 0xf0, 0xa1, 0x10


	//----- nvinfo : EIATTR_SPARSE_MMA_MASK
	.align		4
.L_110:
        /*0018*/ 	.byte	0x03, 0x50
        /*001a*/ 	.short	0x0000


	//----- nvinfo : EIATTR_MAXREG_COUNT
	.align		4
        /*001c*/ 	.byte	0x03, 0x1b
        /*001e*/ 	.short	0x00ff


	//----- nvinfo : EIATTR_MERCURY_ISA_VERSION
	.align		4
        /*0020*/ 	.byte	0x03, 0x5f
        /*0022*/ 	.short	0x0101


	//----- nvinfo : EIATTR_EXIT_INSTR_OFFSETS
	.align		4
        /*0024*/ 	.byte	0x04, 0x1c
        /*0026*/ 	.short	(.L_112 - .L_111)


	//   ....[0]....
.L_111:
        /*0028*/ 	.word	0x00000010


	//----- nvinfo : EIATTR_MAX_THREADS
	.align		4
.L_112:
        /*002c*/ 	.byte	0x04, 0x05
        /*002e*/ 	.short	(.L_114 - .L_113)
.L_113:
        /*0030*/ 	.word	0x00000100
        /*0034*/ 	.word	0x00000001
        /*0038*/ 	.word	0x00000001


	//----- nvinfo : EIATTR_CBANK_PARAM_SIZE
	.align		4
.L_114:
        /*003c*/ 	.byte	0x03, 0x19
        /*003e*/ 	.short	0x0428


	//----- nvinfo : EIATTR_PARAM_CBANK
	.align		4
        /*0040*/ 	.byte	0x04, 0x0a
        /*0042*/ 	.short	(.L_116 - .L_115)
	.align		4
.L_115:
        /*0044*/ 	.word	index@(.nv.constant0._ZN7cutlass13device_kernelIN5flash19enable_sm80_to_sm89INS1_16FlashAttnFwdSm80INS1_25CollectiveMainloopFwdSm80ILi8ELi1ELb1EN4cute5tupleIJNS5_1CILi128EEES8_S8_EEELi128ENS_6half_tEfNS_4arch4Sm80ELb1ELb0ELb0ELb0ELb0ELb0ELb1ELb1EEENS1_21CollectiveEpilogueFwdIS9_NS6_IJNS7_ILi1EEESF_SF_EEESA_SC_Li256ELb0ELb1ELb1ELb0EEENS1_30DynamicPersistentTileSchedulerILi256ELi256ELb1ELb1ELb0EEEEEEEEEvNT_6ParamsE)
        /*0048*/ 	.short	0x0210
        /*004a*/ 	.short	0x0428


	//----- nvinfo : EIATTR_SW_WAR
	.align		4
.L_116:
        /*004c*/ 	.byte	0x04, 0x36
        /*004e*/ 	.short	(.L_118 - .L_117)
.L_117:
        /*0050*/ 	.word	0x00000008
.L_118:


//--------------------- .nv.info._ZN7cutlass13device_kernelIN5flash19enable_sm80_to_sm89INS1_16FlashAttnFwdSm80INS1_25CollectiveMainloopFwdSm80ILi4ELi1ELb0EN4cute5tupleIJNS5_1CILi128EEENS7_ILi64EEES8_EEELi128ENS_6half_tEfNS_4arch4Sm80ELb0ELb0ELb0ELb0ELb0ELb0ELb1ELb1EEENS1_21CollectiveEpilogueFwdINS6_IJS8_S8_S9_EEENS6_IJNS7_ILi1EEESH_SH_EEESB_SD_Li128ELb0ELb1ELb1ELb0EEENS1_19SingleTileSchedulerILb0ELb1ELb1ELi128EEEEEEEEEvNT_6ParamsE --------------------------
	.section	.nv.info._ZN7cutlass13device_kernelIN5flash19enable_sm80_to_sm89INS1_16FlashAttnFwdSm80INS1_25CollectiveMainloopFwdSm80ILi4ELi1ELb0EN4cute5tupleIJNS5_1CILi128EEENS7_ILi64EEES8_EEELi128ENS_6half_tEfNS_4arch4Sm80ELb0ELb0ELb0ELb0ELb0ELb0ELb1ELb1EEENS1_21CollectiveEpilogueFwdINS6_IJS8_S8_S9_EEENS6_IJNS7_ILi1EEESH_SH_EEESB_SD_Li128ELb0ELb1ELb1ELb0EEENS1_19SingleTileSchedulerILb0ELb1ELb1ELi128EEEEEEEEEvNT_6ParamsE,"",@"SHT_CUDA_INFO"
	.sectionflags	@""
	.align	4


	//----- nvinfo : EIATTR_CUDA_API_VERSION
	.align		4
        /*0000*/ 	.byte	0x04, 0x37
        /*0002*/ 	.short	(.L_120 - .L_119)
.L_119:
        /*0004*/ 	.word	0x00000082


	//----- nvinfo : EIATTR_KPARAM_INFO
	.align		4
.L_120:
        /*0008*/ 	.byte	0x04, 0x17
        /*000a*/ 	.short	(.L_122 - .L_121)
.L_121:
        /*000c*/ 	.word	0x00000000
        /*0010*/ 	.short	0x0000
        /*0012*/ 	.short	0x0000
        /*0014*/ 	.byte	0x00, 0xf0, 0x61, 0x10


	//----- nvinfo : EIATTR_SPARSE_MMA_MASK
	.align		4
.L_122:
        /*0018*/ 	.byte	0x03, 0x50
        /*001a*/ 	.short	0x0000


	//----- nvinfo : EIATTR_MAXREG_COUNT
	.align		4
        /*001c*/ 	.byte	0x03, 0x1b
        /*001e*/ 	.short	0x00ff


	//----- nvinfo : EIATTR_MERCURY_ISA_VERSION
	.align		4
        /*0020*/ 	.byte	0x03, 0x5f
        /*0022*/ 	.short	0x0101


	//----- nvinfo : EIATTR_EXIT_INSTR_OFFSETS
	.align		4
        /*0024*/ 	.byte	0x04, 0x1c
        /*0026*/ 	.short	(.L_124 - .L_123)


	//   ....[0]....
.L_123:
        /*0028*/ 	.word	0x00000010


	//----- nvinfo : EIATTR_MAX_THREADS
	.align		4
.L_124:
        /*002c*/ 	.byte	0x04, 0x05
        /*002e*/ 	.short	(.L_126 - .L_125)
.L_125:
        /*0030*/ 	.word	0x00000080
        /*0034*/ 	.word	0x00000001
        /*0038*/ 	.word	0x00000001


	//----- nvinfo : EIATTR_CBANK_PARAM_SIZE
	.align		4
.L_126:
        /*003c*/ 	.byte	0x03, 0x19
        /*003e*/ 	.short	0x0418


	//----- nvinfo : EIATTR_PARAM_CBANK
	.align		4
        /*0040*/ 	.byte	0x04, 0x0a
        /*0042*/ 	.short	(.L_128 - .L_127)
	.align		4
.L_127:
        /*0044*/ 	.word	index@(.nv.constant0._ZN7cutlass13device_kernelIN5flash19enable_sm80_to_sm89INS1_16FlashAttnFwdSm80INS1_25CollectiveMainloopFwdSm80ILi4ELi1ELb0EN4cute5tupleIJNS5_1CILi128EEENS7_ILi64EEES8_EEELi128ENS_6half_tEfNS_4arch4Sm80ELb0ELb0ELb0ELb0ELb0ELb0ELb1ELb1EEENS1_21CollectiveEpilogueFwdINS6_IJS8_S8_S9_EEENS6_IJNS7_ILi1EEESH_SH_EEESB_SD_Li128ELb0ELb1ELb1ELb0EEENS1_19SingleTileSchedulerILb0ELb1ELb1ELi128EEEEEEEEEvNT_6ParamsE)
        /*0048*/ 	.short	0x0210
        /*004a*/ 	.short	0x0418


	//----- nvinfo : EIATTR_SW_WAR
	.align		4
.L_128:
        /*004c*/ 	.byte	0x04, 0x36
        /*004e*/ 	.short	(.L_130 - .L_129)
.L_129:
        /*0050*/ 	.word	0x00000008
.L_130:


//--------------------- .nv.info._ZN7cutlass13device_kernelIN5flash19enable_sm80_to_sm89INS1_16FlashAttnFwdSm80INS1_25CollectiveMainloopFwdSm80ILi8ELi1ELb1EN4cute5tupleIJNS5_1CILi128EEENS7_ILi112EEES8_EEELi128ENS_6half_tEfNS_4arch4Sm80ELb0ELb0ELb0ELb1ELb0ELb0ELb1ELb1EEENS1_21CollectiveEpilogueFwdINS6_IJS8_S8_S9_EEENS6_IJNS7_ILi1EEESH_SH_EEESB_SD_Li256ELb1ELb1ELb1ELb0EEENS1_36VarlenDynamicPersistentTileSchedulerILi128ELi112ELi256ELi256ELb1ELb1ELb0ELb0ELb1ELb1EEEEEEEEEvNT_6ParamsE --------------------------
	.section	.nv.info._ZN7cutlass13device_kernelIN5flash19enable_sm80_to_sm89INS1_16FlashAttnFwdSm80INS1_25CollectiveMainloopFwdSm80ILi8ELi1ELb1EN4cute5tupleIJNS5_1CILi128EEENS7_ILi112EEES8_EEELi128ENS_6half_tEfNS_4arch4Sm80ELb0ELb0ELb0ELb1ELb0ELb0ELb1ELb1EEENS1_21CollectiveEpilogueFwdINS6_IJS8_S8_S9_EEENS6_IJNS7_ILi1EEESH_SH_EEESB_SD_Li256ELb1ELb1ELb1ELb0EEENS1_36VarlenDynamicPersistentTileSchedulerILi128ELi112ELi256ELi256ELb1ELb1ELb0ELb0ELb1ELb1EEEEEEEEEvNT_6ParamsE,"",@"SHT_CUDA_INFO"
	.sectionflags	@""
	.align	4


	//----- nvinfo : EIATTR_CUDA_API_VERSION
	.align		4
        /*0000*/ 	.byte	0x04, 0x37
        /*0002*/ 	.short	(.L_132 - .L_131)
.L_131:
        /*0004*/ 	.word	0x00000082


	//----- nvinfo : EIATTR_KPARAM_INFO
	.align		4
.L_132:
        /*0008*/ 	.byte	0x04, 0x17
        /*000a*/ 	.short	(.L_134 - .L_133)
.L_133:
        /*000c*/ 	.word	0x00000000
        /*0010*/ 	.short	0x0000
        /*0012*/ 	.short	0x0000
        /*0014*/ 	.byte	0x00, 0xf0, 0xe1, 0x10


	//----- nvinfo : EIATTR_SPARSE_MMA_MASK
	.align		4
.L_134:
        /*0018*/ 	.byte	0x03, 0x50
        /*001a*/ 	.short	0x0000


	//----- nvinfo : EIATTR_MAXREG_COUNT
	.align		4
        /*001c*/ 	.byte	0x03, 0x1b
        /*001e*/ 	.short	0x00ff


	//----- nvinfo : EIATTR_MERCURY_ISA_VERSION
	.align		4
        /*0020*/ 	.byte	0x03, 0x5f
        /*0022*/ 	.short	0x0101


	//----- nvinfo : EIATTR_EXIT_INSTR_OFFSETS
	.align		4
        /*0024*/ 	.byte	0x04, 0x1c
        /*0026*/ 	.short	(.L_136 - .L_135)


	//   ....[0]....
.L_135:
        /*0028*/ 	.word	0x00000010


	//----- nvinfo : EIATTR_MAX_THREADS
	.align		4
.L_136:
        /*002c*/ 	.byte	0x04, 0x05
        /*002e*/ 	.short	(.L_138 - .L_137)
.L_137:
        /*0030*/ 	.word	0x00000100
        /*0034*/ 	.word	0x00000001
        /*0038*/ 	.word	0x00000001


	//----- nvinfo : EIATTR_CBANK_PARAM_SIZE
	.align		4
.L_138:
        /*003c*/ 	.byte	0x03, 0x19
        /*003e*/ 	.short	0x0438


	//----- nvinfo : EIATTR_PARAM_CBANK
	.align		4
        /*0040*/ 	.byte	0x04, 0x0a
        /*0042*/ 	.short	(.L_140 - .L_139)
	.align		4
.L_139:
        /*0044*/ 	.word	index@(.nv.constant0._ZN7cutlass13device_kernelIN5flash19enable_sm80_to_sm89INS1_16FlashAttnFwdSm80INS1_25CollectiveMainloopFwdSm80ILi8ELi1ELb1EN4cute5tupleIJNS5_1CILi128EEENS7_ILi112EEES8_EEELi128ENS_6half_tEfNS_4arch4Sm80ELb0ELb0ELb0ELb1ELb0ELb0ELb1ELb1EEENS1_21CollectiveEpilogueFwdINS6_IJS8_S8_S9_EEENS6_IJNS7_ILi1EEESH_SH_EEESB_SD_Li256ELb1ELb1ELb1ELb0EEENS1_36VarlenDynamicPersistentTileSchedulerILi128ELi112ELi256ELi256ELb1ELb1ELb0ELb0ELb1ELb1EEEEEEEEEvNT_6ParamsE)
        /*0048*/ 	.short	0x0210
        /*004a*/ 	.short	0x0438


	//----- nvinfo : EIATTR_SW_WAR
	.align		4
.L_140:
        /*004c*/ 	.byte	0x04, 0x36
        /*004e*/ 	.short	(.L_142 - .L_141)
.L_141:
        /*0050*/ 	.word	0x00000008
.L_142:


//--------------------- .nv.info._ZN7cutlass13device_kernelIN5flash19enable_sm80_to_sm89INS1_16FlashAttnFwdSm80INS1_25CollectiveMainloopFwdSm80ILi8ELi1ELb1EN4cute5tupleIJNS5_1CILi128EEENS7_ILi112EEES8_EEELi128ENS_6half_tEfNS_4arch4Sm80ELb0ELb0ELb0ELb1ELb0ELb1ELb1ELb1EEENS1_21CollectiveEpilogueFwdINS6_IJS8_S8_S9_EEENS6_IJNS7_ILi1EEESH_SH_EEESB_SD_Li256ELb1ELb1ELb1ELb0EEENS1_36VarlenDynamicPersistentTileSchedulerILi128ELi112ELi256ELi256ELb1ELb1ELb0ELb0ELb1ELb1EEEEEEEEEvNT_6ParamsE --------------------------
	.section	.nv.info._ZN7cutlass13device_kernelIN5flash19enable_sm80_to_sm89INS1_16FlashAttnFwdSm80INS1_25CollectiveMainloopFwdSm80ILi8ELi1ELb1EN4cute5tupleIJNS5_1CILi128EEENS7_ILi112EEES8_EEELi128ENS_6half_tEfNS_4arch4Sm80ELb0ELb0ELb0ELb1ELb0ELb1ELb1ELb1EEENS1_21CollectiveEpilogueFwdINS6_IJS8_S8_S9_EEENS6_IJNS7_ILi1EEESH_SH_EEESB_SD_Li256ELb1ELb1ELb1ELb0EEENS1_36VarlenDynamicPersistentTileSchedulerILi128ELi112ELi256ELi256ELb1ELb1ELb0ELb0ELb1ELb1EEEEEEEEEvNT_6ParamsE,"",@"SHT_CUDA_INFO"
	.sectionflags	@""
	.align	4


	//----- nvinfo : EIATTR_CUDA_API_VERSION
	.align		4
        /*0000*/ 	.byte	0x04, 0x37
        /*0002*/ 	.short	(.L_144 - .L_143)
.L_143:
        /*0004*/ 	.word	0x00000082


	//----- nvinfo : EIATTR_KPARAM_INFO
	.align		4
.L_144:
        /*0008*/ 	.byte	0x04, 0x17
        /*000a*/ 	.short	(.L_146 - .L_145)
.L_145:
        /*000c*/ 	.word	0x00000000
        /*0010*/ 	.short	0x0000
        /*0012*/ 	.short	0x0000
        /*0014*/ 	.byte	0x00, 0xf0, 0xe1, 0x10


	//----- nvinfo : EIATTR_SPARSE_MMA_MASK
	.align		4
.L_146:
        /*0018*/ 	.byte	0x03, 0x50
        /*001a*/ 	.short	0x0000


	//----- nvinfo : EIATTR_MAXREG_COUNT
	.align		4
        /*001c*/ 	.byte	0x03, 0x1b
        /*001e*/ 	.short	0x00ff


	//----- nvinfo : EIATTR_MERCURY_ISA_VERSION
	.align		4
        /*0020*/ 	.byte	0x03, 0x5f
        /*0022*/ 	.short	0x0101


	//----- nvinfo : EIATTR_EXIT_INSTR_OFFSETS
	.align		4
        /*0024*/ 	.byte	0x04, 0x1c
        /*0026*/ 	.short	(.L_148 - .L_147)


	//   ....[0]....
.L_147:
        /*0028*/ 	.word	0x00000010


	//----- nvinfo : EIATTR_MAX_THREADS
	.align		4
.L_148:
        /*002c*/ 	.byte	0x04, 0x05
        /*002e*/ 	.short	(.L_150 - .L_149)
.L_149:
        /*0030*/ 	.word	0x00000100
        /*0034*/ 	.word	0x00000001
        /*0038*/ 	.word	0x00000001


	//----- nvinfo : EIATTR_CBANK_PARAM_SIZE
	.align		4
.L_150:
        /*003c*/ 	.byte	0x03, 0x19
        /*003e*/ 	.short	0x0438


	//----- nvinfo : EIATTR_PARAM_CBANK
	.align		4
        /*0040*/ 	.byte	0x04, 0x0a
        /*0042*/ 	.short	(.L_152 - .L_151)
	.align		4
.L_151:
        /*0044*/ 	.word	index@(.nv.constant0._ZN7cutlass13device_kernelIN5flash19enable_sm80_to_sm89INS1_16FlashAttnFwdSm80INS1_25CollectiveMainloopFwdSm80ILi8ELi1ELb1EN4cute5tupleIJNS5_1CILi128EEENS7_ILi112EEES8_EEELi128ENS_6half_tEfNS_4arch4Sm80ELb0ELb0ELb0ELb1ELb0ELb1ELb1ELb1EEENS1_21CollectiveEpilogueFwdINS6_IJS8_S8_S9_EEENS6_IJNS7_ILi1EEESH_SH_EEESB_SD_Li256ELb1ELb1ELb1ELb0EEENS1_36VarlenDynamicPersistentTileSchedulerILi128ELi112ELi256ELi256ELb1ELb1ELb0ELb0ELb1ELb1EEEEEEEEEvNT_6ParamsE)
        /*0048*/ 	.short	0x0210
        /*004a*/ 	.short	0x0438


	//----- nvinfo : EIATTR_SW_WAR
	.align		4
.L_152:
        /*004c*/ 	.byte	0x04, 0x36
        /*004e*/ 	.short	(.L_154 - .L_153)
.L_153:
        /*0050*/ 	.word	0x00000008
.L_154:


//--------------------- .nv.info._ZN7cutlass13device_kernelIN5flash19enable_sm80_to_sm89INS1_16FlashAttnFwdSm80INS1_25CollectiveMainloopFwdSm80ILi4ELi1ELb0EN4cute5tupleIJNS5_1CILi128EEENS7_ILi48EEES8_EEELi128ENS_6half_tEfNS_4arch4Sm80ELb0ELb1ELb0ELb0ELb0ELb0ELb1ELb1EEENS1_21CollectiveEpilogueFwdINS6_IJS8_S8_S9_EEENS6_IJNS7_ILi1EEESH_SH_EEESB_SD_Li128ELb0ELb1ELb1ELb0EEENS1_19SingleTileSchedulerILb0ELb1ELb1ELi128EEEEEEEEEvNT_6ParamsE --------------------------
	.section	.nv.info._ZN7cutlass13device_kernelIN5flash19enable_sm80_to_sm89INS1_16FlashAttnFwdSm80INS1_25CollectiveMainloopFwdSm80ILi4ELi1ELb0EN4cute5tupleIJNS5_1CILi128EEENS7_ILi48EEES8_EEELi128ENS_6half_tEfNS_4arch4Sm80ELb0ELb1ELb0ELb0ELb0ELb0ELb1ELb1EEENS1_21CollectiveEpilogueFwdINS6_IJS8_S8_S9_EEENS6_IJNS7_ILi1EEESH_SH_EEESB_SD_Li128ELb0ELb1ELb1ELb0EEENS1_19SingleTileSchedulerILb0ELb1ELb1ELi128EEEEEEEEEvNT_6ParamsE,"",@"SHT_CUDA_INFO"
	.sectionflags	@""
	.align	4


	//----- nvinfo : EIATTR_CUDA_API_VERSION
	.align		4
        /*0000*/ 	.byte	0x04, 0x37
        /*0002*/ 	.short	(.L_156 - .L_155)
.L_155:
        /*0004*/ 	.word	0x00000082


	//----- nvinfo : EIATTR_KPARAM_INFO
	.align		4
.L_156:
        /*0008*/ 	.byte	0x04, 0x17
        /*000a*/ 	.short	(.L_158 - .L_157)
.L_157:
        /*000c*/ 	.word	0x00000000
        /*0010*/ 	.short	0x0000
        /*0012*/ 	.short	0x0000
        /*0014*/ 	.byte	0x00, 0xf0, 0x61, 0x10


	//----- nvinfo : EIATTR_SPARSE_MMA_MASK
	.align		4
.L_158:
        /*0018*/ 	.byte	0x03, 0x50
        /*001a*/ 	.short	0x0000


	//----- nvinfo : EIATTR_MAXREG_COUNT
	.align		4
        /*001c*/ 	.byte	0x03, 0x1b
        /*001e*/ 	.short	0x00ff


	//----- nvinfo : EIATTR_MERCURY_ISA_VERSION
	.align		4
        /*0020*/ 	.byte	0x03, 0x5f
        /*0022*/ 	.short	0x0101


	//----- nvinfo : EIATTR_EXIT_INSTR_OFFSETS
	.align		4
        /*0024*/ 	.byte	0x04, 0x1c
        /*0026*/ 	.short	(.L_160 - .L_159)


	//   ....[0]....
.L_159:
        /*0028*/ 	.word	0x00000010


	//----- nvinfo : EIATTR_MAX_THREADS
	.align		4
.L_160:
        /*002c*/ 	.byte	0x04, 0x05
        /*002e*/ 	.short	(.L_162 - .L_161)
.L_161:
        /*0030*/ 	.word	0x00000080
        /*0034*/ 	.word	0x00000001
        /*0038*/ 	.word	0x00000001


	//----- nvinfo : EIATTR_CBANK_PARAM_SIZE
	.align		4
.L_162:
        /*003c*/ 	.byte	0x03, 0x19
        /*003e*/ 	.short	0x0418


	//----- nvinfo : EIATTR_PARAM_CBANK
	.align		4
        /*0040*/ 	.byte	0x04, 0x0a
        /*0042*/ 	.short	(.L_164 - .L_163)
	.align		4
.L_163:
        /*0044*/ 	.word	index@(.nv.constant0._ZN7cutlass13device_kernelIN5flash19enable_sm80_to_sm89INS1_16FlashAttnFwdSm80INS1_25CollectiveMainloopFwdSm80ILi4ELi1ELb0EN4cute5tupleIJNS5_1CILi128EEENS7_ILi48EEES8_EEELi128ENS_6half_tEfNS_4arch4Sm80ELb0ELb1ELb0ELb0ELb0ELb0ELb1ELb1EEENS1_21CollectiveEpilogueFwdINS6_IJS8_S8_S9_EEENS6_IJNS7_ILi1EEESH_SH_EEESB_SD_Li128ELb0ELb1ELb1ELb0EEENS1_19SingleTileSchedulerILb0ELb1ELb1ELi128EEEEEEEEEvNT_6ParamsE)
        /*0048*/ 	.short	0x0210
        /*004a*/ 	.short	0x0418


	//----- nvinfo : EIATTR_SW_WAR
	.align		4
.L_164:
        /*004c*/ 	.byte	0x04, 0x36
        /*004e*/ 	.short	(.L_166 - .L_165)
.L_165:
        /*0050*/ 	.word	0x00000008
.L_166:


//--------------------- .nv.info._ZN7cutlass13device_kernelIN5flash19enable_sm80_to_sm89INS1_16FlashAttnFwdSm80INS1_25CollectiveMainloopFwdSm80ILi8ELi1ELb1EN4cute5tupleIJNS5_1CILi128EEENS7_ILi96EEES8_EEELi128ENS_6half_tEfNS_4arch4Sm80ELb0ELb1ELb0ELb1ELb0ELb0ELb1ELb1EEENS1_21CollectiveEpilogueFwdINS6_IJS8_S8_S9_EEENS6_IJNS7_ILi1EEESH_SH_EEESB_SD_Li256ELb1ELb1ELb1ELb0EEENS1_36VarlenDynamicPersistentTileSchedulerILi128ELi96ELi256ELi256ELb1ELb1ELb0ELb1ELb0ELb1EEEEEEEEEvNT_6ParamsE --------------------------
	.section	.nv.info._ZN7cutlass13device_kernelIN5flash19enable_sm80_to_sm89INS1_16FlashAttnFwdSm80INS1_25CollectiveMainloopFwdSm80ILi8ELi1ELb1EN4cute5tupleIJNS5_1CILi128EEENS7_ILi96EEES8_EEELi128ENS_6half_tEfNS_4arch4Sm80ELb0ELb1ELb0ELb1ELb0ELb0ELb1ELb1EEENS1_21CollectiveEpilogueFwdINS6_IJS8_S8_S9_EEENS6_IJNS7_ILi1EEESH_SH_EEESB_SD_Li256ELb1ELb1ELb1ELb0EEENS1_36VarlenDynamicPersistentTileSchedulerILi128ELi96ELi256ELi256ELb1ELb1ELb0ELb1ELb0ELb1EEEEEEEEEvNT_6ParamsE,"",@"SHT_CUDA_INFO"
	.sectionflags	@""
	.align	4


	//----- nvinfo : EIATTR_CUDA_API_VERSION
	.align		4
        /*0000*/ 	.byte	0x04, 0x37
        /*0002*/ 	.short	(.L_168 - .L_167)
.L_167:
        /*0004*/ 	.word	0x00000082


	//----- nvinfo : EIATTR_KPARAM_INFO
	.align		4
.L_168:
        /*0008*/ 	.byte	0x04, 0x17
        /*000a*/ 	.short	(.L_170 - .L_169)
.L_169:
        /*000c*/ 	.word	0x00000000
        /*0010*/ 	.short	0x0000
        /*0012*/ 	.short	0x0000
        /*0014*/ 	.byte	0x00, 0xf0, 0xe1, 0x10


	//----- nvinfo : EIATTR_SPARSE_MMA_MASK
	.align		4
.L_170:
        /*0018*/ 	.byte	0x03, 0x50
        /*001a*/ 	.short	0x0000


	//----- nvinfo : EIATTR_MAXREG_COUNT
	.align		4
        /*001c*/ 	.byte	0x03, 0x1b
        /*001e*/ 	.short	0x00ff


	//----- nvinfo : EIATTR_MERCURY_ISA_VERSION
	.align		4
        /*0020*/ 	.byte	0x03, 0x5f
        /*0022*/ 	.short	0x0101


	//----- nvinfo : EIATTR_EXIT_INSTR_OFFSETS
	.align		4
        /*0024*/ 	.byte	0x04, 0x1c
        /*0026*/ 	.short	(.L_172 - .L_171)


	//   ....[0]....
.L_171:
        /*0028*/ 	.word	0x00000010


	//----- nvinfo : EIATTR_MAX_THREADS
	.align		4
.L_172:
        /*002c*/ 	.byte	0x04, 0x05
        /*002e*/ 	.short	(.L_174 - .L_173)
.L_173:
        /*0030*/ 	.word	0x00000100
        /*0034*/ 	.word	0x00000001
        /*0038*/ 	.word	0x00000001


	//----- nvinfo : EIATTR_CBANK_PARAM_SIZE
	.align		4
.L_174:
        /*003c*/ 	.byte	0x03, 0x19
        /*003e*/ 	.short	0x0438


	//----- nvinfo : EIATTR_PARAM_CBANK
	.align		4
        /*0040*/ 	.byte	0x04, 0x0a
        /*0042*/ 	.short	(.L_176 - .L_175)
	.align		4
.L_175:
        /*0044*/ 	.word	index@(.nv.constant0._ZN7cutlass13device_kernelIN5flash19enable_sm80_to_sm89INS1_16FlashAttnFwdSm80INS1_25CollectiveMainloopFwdSm80ILi8ELi1ELb1EN4cute5tupleIJNS5_1CILi128EEENS7_ILi96EEES8_EEELi128ENS_6half_tEfNS_4arch4Sm80ELb0ELb1ELb0ELb1ELb0ELb0ELb1ELb1EEENS1_21CollectiveEpilogueFwdINS6_IJS8_S8_S9_EEENS6_IJNS7_ILi1EEESH_SH_EEESB_SD_Li256ELb1ELb1ELb1ELb0EEENS1_36VarlenDynamicPersistentTileSchedulerILi128ELi96ELi256ELi256ELb1ELb1ELb0ELb1ELb0ELb1EEEEEEEEEvNT_6ParamsE)
        /*0048*/ 	.short	0x0210
        /*004a*/ 	.short	0x0438


	//----- nvinfo : EIATTR_SW_WAR
	.align		4
.L_176:
        /*004c*/ 	.byte	0x04, 0x36
        /*004e*/ 	.short	(.L_178 - .L_177)
.L_177:
        /*0050*/ 	.word	0x00000008
.L_178:


//--------------------- .nv.info._ZN7cutlass13device_kernelIN5flash19enable_sm80_to_sm89INS1_16FlashAttnFwdSm80INS1_25CollectiveMainloopFwdSm80ILi8ELi1ELb1EN4cute5tupleIJNS5_1CILi128EEENS7_ILi96EEES8_EEELi128ENS_6half_tEfNS_4arch4Sm80ELb0ELb1ELb0ELb1ELb0ELb1ELb1ELb1EEENS1_21CollectiveEpilogueFwdINS6_IJS8_S8_S9_EEENS6_IJNS7_ILi1EEESH_SH_EEESB_SD_Li256ELb1ELb1ELb1ELb0EEENS1_36VarlenDynamicPersistentTileSchedulerILi128ELi96ELi256ELi256ELb1ELb1ELb0ELb1ELb0ELb1EEEEEEEEEvNT_6ParamsE --------------------------
	.section	.nv.info._ZN7cutlass13device_kernelIN5flash19enable_sm80_to_sm89INS1_16FlashAttnFwdSm80INS1_25CollectiveMainloopFwdSm80ILi8ELi1ELb1EN4cute5tupleIJNS5_1CILi128EEENS7_ILi96EEES8_EEELi128ENS_6half_tEfNS_4arch4Sm80ELb0ELb1ELb0ELb1ELb0ELb1ELb1ELb1EEENS1_21CollectiveEpilogueFwdINS6_IJS8_S8_S9_EEENS6_IJNS7_ILi1EEESH_SH_EEESB_SD_Li256ELb1ELb1ELb1ELb0EEENS1_36VarlenDynamicPersistentTileSchedulerILi128ELi96ELi256ELi256ELb1ELb1ELb0ELb1ELb0ELb1EEEEEEEEEvNT_6ParamsE,"",@"SHT_CUDA_INFO"
	.sectionflags	@""
	.align	4


	//----- nvinfo : EIATTR_CUDA_API_VERSION
	.align		4
        /*0000*/ 	.byte	0x04, 0x37
        /*0002*/ 	.short	(.L_180 - .L_179)
.L_179:
        /*0004*/ 	.word	0x00000082


	//----- nvinfo : EIATTR_KPARAM_INFO
	.align		4
.L_180:
        /*0008*/ 	.byte	0x04, 0x17
        /*000a*/ 	.short	(.L_182 - .L_181)
.L_181:
        /*000c*/ 	.word	0x00000000
        /*0010*/ 	.short	0x0000
        /*0012*/ 	.short	0x0000
        /*0014*/ 	.byte	0x00, 0xf0, 0xe1, 0x10


	//----- nvinfo : EIATTR_SPARSE_MMA_MASK
	.align		4
.L_182:
        /*0018*/ 	.byte	0x03, 0x50
        /*001a*/ 	.short	0x0000


	//----- nvinfo : EIATTR_MAXREG_COUNT
	.align		4
        /*001c*/ 	.byte	0x03, 0x1b
        /*001e*/ 	.short	0x00ff


	//----- nvinfo : EIATTR_MERCURY_ISA_VERSION
	.align		4
        /*0020*/ 	.byte	0x03, 0x5f
        /*0022*/ 	.short	0x0101


	//----- nvinfo : EIATTR_EXIT_INSTR_OFFSETS
	.align		4
        /*0024*/ 	.byte	0x04, 0x1c
        /*0026*/ 	.short	(.L_184 - .L_183)


	//   ....[0]....
.L_183:
        /*0028*/ 	.word	0x00000010


	//----- nvinfo : EIATTR_MAX_THREADS
	.align		4
.L_184:
        /*002c*/ 	.byte	0x04, 0x05
        /*002e*/ 	.short	(.L_186 - .L_185)
.L_185:
        /*0030*/ 	.word	0x00000100
        /*0034*/ 	.word	0x00000001
        /*0038*/ 	.word	0x00000001


	//----- nvinfo : EIATTR_CBANK_PARAM_SIZE
	.align		4
.L_186:
        /*003c*/ 	.byte	0x03, 0x19
        /*003e*/ 	.short	0x0438


	//----- nvinfo : EIATTR_PARAM_CBANK
	.align		4
        /*0040*/ 	.byte	0x04, 0x0a
        /*0042*/ 	.short	(.L_188 - .L_187)
	.align		4
.L_187:
        /*0044*/ 	.word	index@(.nv.constant0._ZN7cutlass13device_kernelIN5flash19enable_sm80_to_sm89INS1_16FlashAttnFwdSm80INS1_25CollectiveMainloopFwdSm80ILi8ELi1ELb1EN4cute5tupleIJNS5_1CILi128EEENS7_ILi96EEES8_EEELi128ENS_6half_tEfNS_4arch4Sm80ELb0ELb1ELb0ELb1ELb0ELb1ELb1ELb1EEENS1_21CollectiveEpilogueFwdINS6_IJS8_S8_S9_EEENS6_IJNS7_ILi1EEESH_SH_EEESB_SD_Li256ELb1ELb1ELb1ELb0EEENS1_36VarlenDynamicPersistentTileSchedulerILi128ELi96ELi256ELi256ELb1ELb1ELb0ELb1ELb0ELb1EEEEEEEEEvNT_6ParamsE)
        /*0048*/ 	.short	0x0210
        /*004a*/ 	.short	0x0438


	//----- nvinfo : EIATTR_SW_WAR
	.align		4
.L_188:
        /*004c*/ 	.byte	0x04, 0x36
        /*004e*/ 	.short	(.L_190 - .L_189)
.L_189:
        /*0050*/ 	.word	0x00000008
.L_190:


//--------------------- .nv.info._ZN7cutlass13device_kernelIN5flash19enable_sm80_to_sm89INS1_16FlashAttnFwdSm80INS1_25CollectiveMainloopFwdSm80ILi4ELi1ELb0EN4cute5tupleIJNS5_1CILi128EEENS7_ILi64EEES8_EEELi128ENS_6half_tEfNS_4arch4Sm80ELb1ELb0ELb0ELb0ELb0ELb0ELb1ELb1EEENS1_21CollectiveEpilogueFwdINS6_IJS8_S8_S9_EEENS6_IJNS7_ILi1EEESH_SH_EEESB_SD_Li128ELb0ELb1ELb1ELb0EEENS1_30DynamicPersistentTileSchedulerILi128ELi128ELb1ELb1ELb0EEEEEEEEEvNT_6ParamsE --------------------------
	.section	.nv.info._ZN7cutlass13device_kernelIN5flash19enable_sm80_to_sm89INS1_16FlashAttnFwdSm80INS1_25CollectiveMainloopFwdSm80ILi4ELi1ELb0EN4cute5tupleIJNS5_1CILi128EEENS7_ILi64EEES8_EEELi128ENS_6half_tEfNS_4arch4Sm80ELb1ELb0ELb0ELb0ELb0ELb0ELb1ELb1EEENS1_21CollectiveEpilogueFwdINS6_IJS8_S8_S9_EEENS6_IJNS7_ILi1EEESH_SH_EEESB_SD_Li128ELb0ELb1ELb1ELb0EEENS1_30DynamicPersistentTileSchedulerILi128ELi128ELb1ELb1ELb0EEEEEEEEEvNT_6ParamsE,"",@"SHT_CUDA_INFO"
	.sectionflags	@""
	.align	4


	//----- nvinfo : EIATTR_CUDA_API_VERSION
	.align		4
        /*0000*/ 	.byte	0x04, 0x37
        /*0002*/ 	.short	(.L_192 - .L_191)
.L_191:
        /*0004*/ 	.word	0x00000082


	//----- nvinfo : EIATTR_KPARAM_INFO
	.align		4
.L_192:
        /*0008*/ 	.byte	0x04, 0x17
        /*000a*/ 	.short	(.L_194 - .L_193)
.L_193:
        /*000c*/ 	.word	0x00000000
        /*0010*/ 	.short	0x0000
        /*0012*/ 	.short	0x0000
        /*0014*/ 	.byte	0x00, 0xf0, 0xa1, 0x10


	//----- nvinfo : EIATTR_SPARSE_MMA_MASK
	.align		4
.L_194:
        /*0018*/ 	.byte	0x03, 0x50
        /*001a*/ 	.short	0x0000


	//----- nvinfo : EIATTR_MAXREG_COUNT
	.align		4
        /*001c*/ 	.byte	0x03, 0x1b
        /*001e*/ 	.short	0x00ff


	//----- nvinfo : EIATTR_MERCURY_ISA_VERSION
	.align		4
        /*0020*/ 	.byte	0x03, 0x5f
        /*0022*/ 	.short	0x0101


	//----- nvinfo : EIATTR_EXIT_INSTR_OFFSETS
	.align		4
        /*0024*/ 	.byte	0x04, 0x1c
        /*0026*/ 	.short	(.L_196 - .L_195)


	//   ....[0]....
.L_195:
        /*0028*/ 	.word	0x00000010


	//----- nvinfo : EIATTR_MAX_THREADS
	.align		4
.L_196:
        /*002c*/ 	.byte	0x04, 0x05
        /*002e*/ 	.short	(.L_198 - .L_197)
.L_197:
        /*0030*/ 	.word	0x00000080
        /*0034*/ 	.word	0x00000001
        /*0038*/ 	.word	0x00000001


	//----- nvinfo : EIATTR_CBANK_PARAM_SIZE
	.align		4
.L_198:
        /*003c*/ 	.byte	0x03, 0x19
        /*003e*/ 	.short	0x0428


	//----- nvinfo : EIATTR_PARAM_CBANK
	.align		4
        /*0040*/ 	.byte	0x04, 0x0a
        /*0042*/ 	.short	(.L_200 - .L_199)
	.align		4
.L_199:
        /*0044*/ 	.word	index@(.nv.constant0._ZN7cutlass13device_kernelIN5flash19enable_sm80_to_sm89INS1_16FlashAttnFwdSm80INS1_25CollectiveMainloopFwdSm80ILi4ELi1ELb0EN4cute5tupleIJNS5_1CILi128EEENS7_ILi64EEES8_EEELi128ENS_6half_tEfNS_4arch4Sm80ELb1ELb0ELb0ELb0ELb0ELb0ELb1ELb1EEENS1_21CollectiveEpilogueFwdINS6_IJS8_S8_S9_EEENS6_IJNS7_ILi1EEESH_SH_EEESB_SD_Li128ELb0ELb1ELb1ELb0EEENS1_30DynamicPersistentTileSchedulerILi128ELi128ELb1ELb1ELb0EEEEEEEEEvNT_6ParamsE)
        /*0048*/ 	.short	0x0210
        /*004a*/ 	.short	0x0428


	//----- nvinfo : EIATTR_SW_WAR
	.align		4
.L_200:
        /*004c*/ 	.byte	0x04, 0x36
        /*004e*/ 	.short	(.L_202 - .L_201)
.L_201:
        /*0050*/ 	.word	0x00000008
.L_202:


//--------------------- .nv.info._ZN7cutlass13device_kernelIN5flash19enable_sm80_to_sm89INS1_16FlashAttnFwdSm80INS1_25CollectiveMainloopFwdSm80ILi8ELi1ELb1EN4cute5tupleIJNS5_1CILi128EEENS7_ILi112EEES8_EEELi128ENS_6half_tEfNS_4arch4Sm80ELb1ELb0ELb0ELb1ELb0ELb0ELb1ELb1EEENS1_21CollectiveEpilogueFwdINS6_IJS8_S8_S9_EEENS6_IJNS7_ILi1EEESH_SH_EEESB_SD_Li256ELb1ELb1ELb1ELb0EEENS1_36VarlenDynamicPersistentTileSchedulerILi128ELi112ELi256ELi256ELb1ELb1ELb0ELb1ELb1ELb1EEEEEEEEEvNT_6ParamsE --------------------------
	.section	.nv.info._ZN7cutlass13device_kernelIN5flash19enable_sm80_to_sm89INS1_16FlashAttnFwdSm80INS1_25CollectiveMainloopFwdSm80ILi8ELi1ELb1EN4cute5tupleIJNS5_1CILi128EEENS7_ILi112EEES8_EEELi128ENS_6half_tEfNS_4arch4Sm80ELb1ELb0ELb0ELb1ELb0ELb0ELb1ELb1EEENS1_21CollectiveEpilogueFwdINS6_IJS8_S8_S9_EEENS6_IJNS7_ILi1EEESH_SH_EEESB_SD_Li256ELb1ELb1ELb1ELb0EEENS1_36VarlenDynamicPersistentTileSchedulerILi128ELi112ELi256ELi256ELb1ELb1ELb0ELb1ELb1ELb1EEEEEEEEEvNT_6ParamsE,"",@"SHT_CUDA_INFO"
	.sectionflags	@""
	.align	4


	//----- nvinfo : EIATTR_CUDA_API_VERSION
	.align		4
        /*0000*/ 	.byte	0x04, 0x37
        /*0002*/ 	.short	(.L_204 - .L_203)
.L_203:
        /*0004*/ 	.word	0x00000082


	//----- nvinfo : EIATTR_KPARAM_INFO
	.align		4
.L_204:
        /*0008*/ 	.byte	0x04, 0x17
        /*000a*/ 	.short	(.L_206 - .L_205)
.L_205:
        /*000c*/ 	.word	0x00000000
        /*0010*/ 	.short	0x0000
        /*0012*/ 	.short	0x0000
        /*0014*/ 	.byte	0x00, 0xf0, 0xe1, 0x10


	//----- nvinfo : EIATTR_SPARSE_MMA_MASK
	.align		4
.L_206:
        /*0018*/ 	.byte	0x03, 0x50
        /*001a*/ 	.short	0x0000


	//----- nvinfo : EIATTR_MAXREG_COUNT
	.align		4
        /*001c*/ 	.byte	0x03, 0x1b
        /*001e*/ 	.short	0x00ff


	//----- nvinfo : EIATTR_MERCURY_ISA_VERSION
	.align		4
        /*0020*/ 	.byte	0x03, 0x5f
        /*0022*/ 	.short	0x0101


	//----- nvinfo : EIATTR_EXIT_INSTR_OFFSETS
	.align		4
        /*0024*/ 	.byte	0x04, 0x1c
        /*0026*/ 	.short	(.L_208 - .L_207)


	//   ....[0]....
.L_207:
        /*0028*/ 	.word	0x00000010


	//----- nvinfo : EIATTR_MAX_THREADS
	.align		4
.L_208:
        /*002c*/ 	.byte	0x04, 0x05
        /*002e*/ 	.short	(.L_210 - .L_209)
.L_209:
        /*0030*/ 	.word	0x00000100
        /*0034*/ 	.word	0x00000001
        /*0038*/ 	.word	0x00000001


	//----- nvinfo : EIATTR_CBANK_PARAM_SIZE
	.align		4
.L_210:
        /*003c*/ 	.byte	0x03, 0x19
        /*003e*/ 	.short	0x0438


	//----- nvinfo : EIATTR_PARAM_CBANK
	.align		4
        /*0040*/ 	.byte	0x04, 0x0a
        /*0042*/ 	.short	(.L_212 - .L_211)
	.align		4
.L_211:
        /*0044*/ 	.word	index@(.nv.constant0._ZN7cutlass13device_kernelIN5flash19enable_sm80_to_sm89INS1_16FlashAttnFwdSm80INS1_25CollectiveMainloopFwdSm80ILi8ELi1ELb1EN4cute5tupleIJNS5_1CILi128EEENS7_ILi112EEES8_EEELi128ENS_6half_tEfNS_4arch4Sm80ELb1ELb0ELb0ELb1ELb0ELb0ELb1ELb1EEENS1_21CollectiveEpilogueFwdINS6_IJS8_S8_S9_EEENS6_IJNS7_ILi1EEESH_SH_EEESB_SD_Li256ELb1ELb1ELb1ELb0EEENS1_36VarlenDynamicPersistentTileSchedulerILi128ELi112ELi256ELi256ELb1ELb1ELb0ELb1ELb1ELb1EEEEEEEEEvNT_6ParamsE)
        /*0048*/ 	.short	0x0210
        /*004a*/ 	.short	0x0438


	//----- nvinfo : EIATTR_SW_WAR
	.align		4
.L_212:
        /*004c*/ 	.byte	0x04, 0x36
        /*004e*/ 	.short	(.L_214 - .L_213)
.L_213:
        /*0050*/ 	.word	0x00000008
.L_214:


//--------------------- .nv.info._ZN7cutlass13device_kernelIN5flash19enable_sm80_to_sm89INS1_16FlashAttnFwdSm80INS1_25CollectiveMainloopFwdSm80ILi8ELi1ELb1EN4cute5tupleIJNS5_1CILi128EEENS7_ILi112EEES8_EEELi128ENS_6half_tEfNS_4arch4Sm80ELb1ELb0ELb0ELb1ELb0ELb1ELb1ELb1EEENS1_21CollectiveEpilogueFwdINS6_IJS8_S8_S9_EEENS6_IJNS7_ILi1EEESH_SH_EEESB_SD_Li256ELb1ELb1ELb1ELb0EEENS1_36VarlenDynamicPersistentTileSchedulerILi128ELi112ELi256ELi256ELb1ELb1ELb0ELb1ELb1ELb1EEEEEEEEEvNT_6ParamsE --------------------------
	.section	.nv.info._ZN7cutlass13device_kernelIN5flash19enable_sm80_to_sm89INS1_16FlashAttnFwdSm80INS1_25CollectiveMainloopFwdSm80ILi8ELi1ELb1EN4cute5tupleIJNS5_1CILi128EEENS7_ILi112EEES8_EEELi128ENS_6half_tEfNS_4arch4Sm80ELb1ELb0ELb0ELb1ELb0ELb1ELb1ELb1EEENS1_21CollectiveEpilogueFwdINS6_IJS8_S8_S9_EEENS6_IJNS7_ILi1EEESH_SH_EEESB_SD_Li256ELb1ELb1ELb1ELb0EEENS1_36VarlenDynamicPersistentTileSchedulerILi128ELi112ELi256ELi256ELb1ELb1ELb0ELb1ELb1ELb1EEEEEEEEEvNT_6ParamsE,"",@"SHT_CUDA_INFO"
	.sectionflags	@""
	.align	4


	//----- nvinfo : EIATTR_CUDA_API_VERSION
	.align		4
        /*0000*/ 	.byte	0x04, 0x37
        /*0002*/ 	.short	(.L_216 - .L_215)
.L_215:
        /*0004*/ 	.word	0x00000082


	//----- nvinfo : EIATTR_KPARAM_INFO
	.align		4
.L_216:
        /*0008*/ 	.byte	0x04, 0x17
        /*000a*/ 	.short	(.L_218 - .L_217)
.L_217:
        /*000c*/ 	.word	0x00000000
        /*0010*/ 	.short	0x0000
        /*0012*/ 	.short	0x0000
        /*0014*/ 	.byte	0x00, 0xf0, 0xe1, 0x10


	//----- nvinfo : EIATTR_SPARSE_MMA_MASK
	.align		4
.L_218:
        /*0018*/ 	.byte	0x03, 0x50
        /*001a*/ 	.short	0x0000


	//----- nvinfo : EIATTR_MAXREG_COUNT
	.align		4
        /*001c*/ 	.byte	0x03, 0x1b
        /*001e*/ 	.short	0x00ff


	//----- nvinfo : EIATTR_MERCURY_ISA_VERSION
	.align		4
        /*0020*/ 	.byte	0x03, 0x5f
        /*0022*/ 	.short	0x0101


	//----- nvinfo : EIATTR_EXIT_INSTR_OFFSETS
	.align		4
        /*0024*/ 	.byte	0x04, 0x1c
        /*0026*/ 	.short	(.L_220 - .L_219)


	//   ....[0]....
.L_219:
        /*0028*/ 	.word	0x00000010


	//----- nvinfo : EIATTR_MAX_THREADS
	.align		4
.L_220:
        /*002c*/ 	.byte	0x04, 0x05
        /*002e*/ 	.short	(.L_222 - .L_221)
.L_221:
        /*0030*/ 	.word	0x00000100
        /*0034*/ 	.word	0x00000001
        /*0038*/ 	.word	0x00000001


	//----- nvinfo : EIATTR_CBANK_PARAM_SIZE
	.align		4
.L_222:
        /*003c*/ 	.byte	0x03, 0x19
        /*003e*/ 	.short	0x0438


	//----- nvinfo : EIATTR_PARAM_CBANK
	.align		4
        /*0040*/ 	.byte	0x04, 0x0a
        /*0042*/ 	.short	(.L_224 - .L_223)
	.align		4
.L_223:
        /*0044*/ 	.word	index@(.nv.constant0._ZN7cutlass13device_kernelIN5flash19enable_sm80_to_sm89INS1_16FlashAttnFwdSm80INS1_25CollectiveMainloopFwdSm80ILi8ELi1ELb1EN4cute5tupleIJNS5_1CILi128EEENS7_ILi112EEES8_EEELi128ENS_6half_tEfNS_4arch4Sm80ELb1ELb0ELb0ELb1ELb0ELb1ELb1ELb1EEENS1_21CollectiveEpilogueFwdINS6_IJS8_S8_S9_EEENS6_IJNS7_ILi1EEESH_SH_EEESB_SD_Li256ELb1ELb1ELb1ELb0EEENS1_36VarlenDynamicPersistentTileSchedulerILi128ELi112ELi256ELi256ELb1ELb1ELb0ELb1ELb1ELb1EEEEEEEEEvNT_6ParamsE)
        /*0048*/ 	.short	0x0210
        /*004a*/ 	.short	0x0438


	//----- nvinfo : EIATTR_SW_WAR
	.align		4
.L_224:
        /*004c*/ 	.byte	0x04, 0x36
        /*004e*/ 	.short	(.L_226 - .L_225)
.L_225:
        /*0050*/ 	.word	0x00000008
.L_226:


//--------------------- .nv.callgraph             --------------------------
	.section	.nv.callgraph,"",@"SHT_CUDA_CALLGRAPH"
	.align	4
	.sectionentsize	8
	.align		4
        /*0000*/ 	.word	0x00000000
	.align		4
        /*0004*/ 	.word	0xffffffff
	.align		4
        /*0008*/ 	.word	0x00000000
	.align		4
        /*000c*/ 	.word	0xfffffffe
	.align		4
        /*0010*/ 	.word	0x00000000
	.align		4
        /*0014*/ 	.word	0xfffffffd
	.align		4
        /*0018*/ 	.word	0x00000000
	.align		4
        /*001c*/ 	.word	0xfffffffc


//--------------------- .nv.constant4             --------------------------
	.section	.nv.constant4,"a",@progbits
	.align	8
	.align		8
.nv.constant4:
        /*0000*/ 	.dword	_ZN72_INTERNAL_b7e0c698_36_flash_fwd_hdim128_fp16_split_sm80_cu_c784774a_32484cuda3std3__45__cpo5beginE
	.align		8
        /*0008*/ 	.dword	_ZN72_INTERNAL_b7e0c698_36_flash_fwd_hdim128_fp16_split_sm80_cu_c784774a_32484cuda3std3__45__cpo3endE
	.align		8
        /*0010*/ 	.dword	_ZN72_INTERNAL_b7e0c698_36_flash_fwd_hdim128_fp16_split_sm80_cu_c784774a_32484cuda3std3__45__cpo6cbeginE
	.align		8
        /*0018*/ 	.dword	_ZN72_INTERNAL_b7e0c698_36_flash_fwd_hdim128_fp16_split_sm80_cu_c784774a_32484cuda3std3__45__cpo4cendE
	.align		8
        /*0020*/ 	.dword	_ZN72_INTERNAL_b7e0c698_36_flash_fwd_hdim128_fp16_split_sm80_cu_c784774a_32484cuda3std3__474_GLOBAL__N__b7e0c698_36_flash_fwd_hdim128_fp16_split_sm80_cu_c784774a_32486ignoreE
	.align		8
        /*0028*/ 	.dword	_ZN72_INTERNAL_b7e0c698_36_flash_fwd_hdim128_fp16_split_sm80_cu_c784774a_32484cuda3std3__419piecewise_constructE
	.align		8
        /*0030*/ 	.dword	_ZN72_INTERNAL_b7e0c698_36_flash_fwd_hdim128_fp16_split_sm80_cu_c784774a_32484cuda3std3__48in_placeE
	.align		8
        /*0038*/ 	.dword	_ZN72_INTERNAL_b7e0c698_36_flash_fwd_hdim128_fp16_split_sm80_cu_c784774a_32484cuda3std6ranges3__45__cpo4swapE
	.align		8
        /*0040*/ 	.dword	_ZN72_INTERNAL_b7e0c698_36_flash_fwd_hdim128_fp16_split_sm80_cu_c784774a_32484cuda3std6ranges3__45__cpo9iter_moveE
	.align		8
        /*0048*/ 	.dword	_ZN72_INTERNAL_b7e0c698_36_flash_fwd_hdim128_fp16_split_sm80_cu_c784774a_32484cute7productE
	.align		8
        /*0050*/ 	.dword	_ZN72_INTERNAL_b7e0c698_36_flash_fwd_hdim128_fp16_split_sm80_cu_c784774a_32484cute1_E


//--------------------- .text._ZN7cutlass13device_kernelIN5flash19enable_sm80_to_sm89INS1_16FlashAttnFwdSm80INS1_25CollectiveMainloopFwdSm80ILi8ELi1ELb1EN4cute5tupleIJNS5_1CILi128EEES8_S8_EEELi128ENS_6half_tEfNS_4arch4Sm80ELb0ELb0ELb0ELb0ELb0ELb0ELb1ELb1EEENS1_21CollectiveEpilogueFwdIS9_NS6_IJNS7_ILi1EEESF_SF_EEESA_SC_Li256ELb0ELb1ELb1ELb0EEENS1_19SingleTileSchedulerILb0ELb1ELb1ELi128EEEEEEEEEvNT_6ParamsE --------------------------
	.section	.text._ZN7cutlass13device_kernelIN5flash19enable_sm80_to_sm89INS1_16FlashAttnFwdSm80INS1_25CollectiveMainloopFwdSm80ILi8ELi1ELb1EN4cute5tupleIJNS5_1CILi128EEES8_S8_EEELi128ENS_6half_tEfNS_4arch4Sm80ELb0ELb0ELb0ELb0ELb0ELb0ELb1ELb1EEENS1_21CollectiveEpilogueFwdIS9_NS6_IJNS7_ILi1EEESF_SF_EEESA_SC_Li256ELb0ELb1ELb1ELb0EEENS1_19SingleTileSchedulerILb0ELb1ELb1ELi128EEEEEEEEEvNT_6ParamsE,"ax",@progbits
	.align	128
.text._ZN7cutlass13device_kernelIN5flash19enable_sm80_to_sm89INS1_16FlashAttnFwdSm80INS1_25CollectiveMainloopFwdSm80ILi8ELi1ELb1EN4cute5tupleIJNS5_1CILi128EEES8_S8_EEELi128ENS_6half_tEfNS_4arch4Sm80ELb0ELb0ELb0ELb0ELb0ELb0ELb1ELb1EEENS1_21CollectiveEpilogueFwdIS9_NS6_IJNS7_ILi1EEESF_SF_EEESA_SC_Li256ELb0ELb1ELb1ELb0EEENS1_19SingleTileSchedulerILb0ELb1ELb1ELi128EEEEEEEEEvNT_6ParamsE:
        .type           _ZN7cutlass13device_kernelIN5flash19enable_sm80_to_sm89INS1_16FlashAttnFwdSm80INS1_25CollectiveMainloopFwdSm80ILi8ELi1ELb1EN4cute5tupleIJNS5_1CILi128EEES8_S8_EEELi128ENS_6half_tEfNS_4arch4Sm80ELb0ELb0ELb0ELb0ELb0ELb0ELb1ELb1EEENS1_21CollectiveEpilogueFwdIS9_NS6_IJNS7_ILi1EEESF_SF_EEESA_SC_Li256ELb0ELb1ELb1ELb0EEENS1_19SingleTileSchedulerILb0ELb1ELb1ELi128EEEEEEEEEvNT_6ParamsE,@function
        .size           _ZN7cutlass13device_kernelIN5flash19enable_sm80_to_sm89INS1_16FlashAttnFwdSm80INS1_25CollectiveMainloopFwdSm80ILi8ELi1ELb1EN4cute5tupleIJNS5_1CILi128EEES8_S8_EEELi128ENS_6half_tEfNS_4arch4Sm80ELb0ELb0ELb0ELb0ELb0ELb0ELb1ELb1EEENS1_21CollectiveEpilogueFwdIS9_NS6_IJNS7_ILi1EEESF_SF_EEESA_SC_Li256ELb0ELb1ELb1ELb0EEENS1_19SingleTileSchedulerILb0ELb1ELb1ELi128EEEEEEEEEvNT_6ParamsE,(.L_x_12 - _ZN7cutlass13device_kernelIN5flash19enable_sm80_to_sm89INS1_16FlashAttnFwdSm80INS1_25CollectiveMainloopFwdSm80ILi8ELi1ELb1EN4cute5tupleIJNS5_1CILi128EEES8_S8_EEELi128ENS_6half_tEfNS_4arch4Sm80ELb0ELb0ELb0ELb0ELb0ELb0ELb1ELb1EEENS1_21CollectiveEpilogueFwdIS9_NS6_IJNS7_ILi1EEESF_SF_EEESA_SC_Li256ELb0ELb1ELb1ELb0EEENS1_19SingleTileSchedulerILb0ELb1ELb1ELi128EEEEEEEEEvNT_6ParamsE)
        .other          _ZN7cutlass13device_kernelIN5flash19enable_sm80_to_sm89INS1_16FlashAttnFwdSm80INS1_25CollectiveMainloopFwdSm80ILi8ELi1ELb1EN4cute5tupleIJNS5_1CILi128EEES8_S8_EEELi128ENS_6half_tEfNS_4arch4Sm80ELb0ELb0ELb0ELb0ELb0ELb0ELb1ELb1EEENS1_21CollectiveEpilogueFwdIS9_NS6_IJNS7_ILi1EEESF_SF_EEESA_SC_Li256ELb0ELb1ELb1ELb0EEENS1_19SingleTileSchedulerILb0ELb1ELb1ELi128EEEEEEEEEvNT_6ParamsE,@"STO_CUDA_ENTRY STV_DEFAULT"
_ZN7cutlass13device_kernelIN5flash19enable_sm80_to_sm89INS1_16FlashAttnFwdSm80INS1_25CollectiveMainloopFwdSm80ILi8ELi1ELb1EN4cute5tupleIJNS5_1CILi128EEES8_S8_EEELi128ENS_6half_tEfNS_4arch4Sm80ELb0ELb0ELb0ELb0ELb0ELb0ELb1ELb1EEENS1_21CollectiveEpilogueFwdIS9_NS6_IJNS7_ILi1EEESF_SF_EEESA_SC_Li256ELb0ELb1ELb1ELb0EEENS1_19SingleTileSchedulerILb0ELb1ELb1ELi128EEEEEEEEEvNT_6ParamsE:
[----:B------:R-:W-:Y:S01]  /*0000*/  LDC R1, c[0x0][0x28] ;  /* 0x00000a00ff017b82 */ /* 0x000fe20000000800 */
[----:B------:R-:W-:Y:S05]  /*0010*/  EXIT ;  /* 0x000000000000794d */ /* 0x000fea0003800000 */
.L_x_0:
[----:B------:R-:W-:-:S00]  /*0020*/  BRA `(.L_x_0) ;  /* 0xfffffffc00fc7947 */ /* 0x000fc0000383ffff */
[----:B------:R-:W-:-:S00]  /*0030*/  NOP ;  /* 0x0000000000007918 */ /* 0x000fc00000000000 */
        /* <DEDUP_REMOVED lines=12> */
.L_x_12:


//--------------------- .text._ZN7cutlass13device_kernelIN5flash19enable_sm80_to_sm89INS1_16FlashAttnFwdSm80INS1_25CollectiveMainloopFwdSm80ILi8ELi1ELb1EN4cute5tupleIJNS5_1CILi128EEENS7_ILi96EEES8_EEELi128ENS_6half_tEfNS_4arch4Sm80ELb0ELb1ELb0ELb0ELb0ELb0ELb1ELb1EEENS1_21CollectiveEpilogueFwdINS6_IJS8_S8_S9_EEENS6_IJNS7_ILi1EEESH_SH_EEESB_SD_Li256ELb0ELb1ELb1ELb0EEENS1_19SingleTileSchedulerILb0ELb1ELb1ELi128EEEEEEEEEvNT_6ParamsE --------------------------
	.section	.text._ZN7cutlass13device_kernelIN5flash19enable_sm80_to_sm89INS1_16FlashAttnFwdSm80INS1_25CollectiveMainloopFwdSm80ILi8ELi1ELb1EN4cute5tupleIJNS5_1CILi128EEENS7_ILi96EEES8_EEELi128ENS_6half_tEfNS_4arch4Sm80ELb0ELb1ELb0ELb0ELb0ELb0ELb1ELb1EEENS1_21CollectiveEpilogueFwdINS6_IJS8_S8_S9_EEENS6_IJNS7_ILi1EEESH_SH_EEESB_SD_Li256ELb0ELb1ELb1ELb0EEENS1_19SingleTileSchedulerILb0ELb1ELb1ELi128EEEEEEEEEvNT_6ParamsE,"ax",@progbits
	.align	128
.text._ZN7cutlass13device_kernelIN5flash19enable_sm80_to_sm89INS1_16FlashAttnFwdSm80INS1_25CollectiveMainloopFwdSm80ILi8ELi1ELb1EN4cute5tupleIJNS5_1CILi128EEENS7_ILi96EEES8_EEELi128ENS_6half_tEfNS_4arch4Sm80ELb0ELb1ELb0ELb0ELb0ELb0ELb1ELb1EEENS1_21CollectiveEpilogueFwdINS6_IJS8_S8_S9_EEENS6_IJNS7_ILi1EEESH_SH_EEESB_SD_Li256ELb0ELb1ELb1ELb0EEENS1_19SingleTileSchedulerILb0ELb1ELb1ELi128EEEEEEEEEvNT_6ParamsE:
        .type           _ZN7cutlass13device_kernelIN5flash19enable_sm80_to_sm89INS1_16FlashAttnFwdSm80INS1_25CollectiveMainloopFwdSm80ILi8ELi1ELb1EN4cute5tupleIJNS5_1CILi128EEENS7_ILi96EEES8_EEELi128ENS_6half_tEfNS_4arch4Sm80ELb0ELb1ELb0ELb0ELb0ELb0ELb1ELb1EEENS1_21CollectiveEpilogueFwdINS6_IJS8_S8_S9_EEENS6_IJNS7_ILi1EEESH_SH_EEESB_SD_Li256ELb0ELb1ELb1ELb0EEENS1_19SingleTileSchedulerILb0ELb1ELb1ELi128EEEEEEEEEvNT_6ParamsE,@function
        .size           _ZN7cutlass13device_kernelIN5flash19enable_sm80_to_sm89INS1_16FlashAttnFwdSm80INS1_25CollectiveMainloopFwdSm80ILi8ELi1ELb1EN4cute5tupleIJNS5_1CILi128EEENS7_ILi96EEES8_EEELi128ENS_6half_tEfNS_4arch4Sm80ELb0ELb1ELb0ELb0ELb0ELb0ELb1ELb1EEENS1_21CollectiveEpilogueFwdINS6_IJS8_S8_S9_EEENS6_IJNS7_ILi1EEESH_SH_EEESB_SD_Li256ELb0ELb1ELb1ELb0EEENS1_19SingleTileSchedulerILb0ELb1ELb1ELi128EEEEEEEEEvNT_6ParamsE,(.L_x_13 - _ZN7cutlass13device_kernelIN5flash19enable_sm80_to_sm89INS1_16FlashAttnFwdSm80INS1_25CollectiveMainloopFwdSm80ILi8ELi1ELb1EN4cute5tupleIJNS5_1CILi128EEENS7_ILi96EEES8_EEELi128ENS_6half_tEfNS_4arch4Sm80ELb0ELb1ELb0ELb0ELb0ELb0ELb1ELb1EEENS1_21CollectiveEpilogueFwdINS6_IJS8_S8_S9_EEENS6_IJNS7_ILi1EEESH_SH_EEESB_SD_Li256ELb0ELb1ELb1ELb0EEENS1_19SingleTileSchedulerILb0ELb1ELb1ELi128EEEEEEEEEvNT_6ParamsE)
        .other          _ZN7cutlass13device_kernelIN5flash19enable_sm80_to_sm89INS1_16FlashAttnFwdSm80INS1_25CollectiveMainloopFwdSm80ILi8ELi1ELb1EN4cute5tupleIJNS5_1CILi128EEENS7_ILi96EEES8_EEELi128ENS_6half_tEfNS_4arch4Sm80ELb0ELb1ELb0ELb0ELb0ELb0ELb1ELb1EEENS1_21CollectiveEpilogueFwdINS6_IJS8_S8_S9_EEENS6_IJNS7_ILi1EEESH_SH_EEESB_SD_Li256ELb0ELb1ELb1ELb0EEENS1_19SingleTileSchedulerILb0ELb1ELb1ELi128EEEEEEEEEvNT_6ParamsE,@"STO_CUDA_ENTRY STV_DEFAULT"
_ZN7cutlass13device_kernelIN5flash19enable_sm80_to_sm89INS1_16FlashAttnFwdSm80INS1_25CollectiveMainloopFwdSm80ILi8ELi1ELb1EN4cute5tupleIJNS5_1CILi128EEENS7_ILi96EEES8_EEELi128ENS_6half_tEfNS_4arch4Sm80ELb0ELb1ELb0ELb0ELb0ELb0ELb1ELb1EEENS1_21CollectiveEpilogueFwdINS6_IJS8_S8_S9_EEENS6_IJNS7_ILi1EEESH_SH_EEESB_SD_Li256ELb0ELb1ELb1ELb0EEENS1_19SingleTileSchedulerILb0ELb1ELb1ELi128EEEEEEEEEvNT_6ParamsE:
[----:B------:R-:W-:Y:S01]  /*0000*/  LDC R1, c[0x0][0x28] ;  /* 0x00000a00ff017b82 */ /* 0x000fe20000000800 */
[----:B------:R-:W-:Y:S05]  /*0010*/  EXIT ;  /* 0x000000000000794d */ /* 0x000fea0003800000 */
.L_x_1:
        /* <DEDUP_REMOVED lines=14> */
.L_x_13:


//--------------------- .text._ZN7cutlass13device_kernelIN5flash19enable_sm80_to_sm89INS1_16FlashAttnFwdSm80INS1_25CollectiveMainloopFwdSm80ILi8ELi1ELb1EN4cute5tupleIJNS5_1CILi128EEES8_S8_EEELi128ENS_6half_tEfNS_4arch4Sm80ELb1ELb0ELb0ELb0ELb0ELb0ELb1ELb1EEENS1_21CollectiveEpilogueFwdIS9_NS6_IJNS7_ILi1EEESF_SF_EEESA_SC_Li256ELb0ELb1ELb1ELb0EEENS1_30DynamicPersistentTileSchedulerILi256ELi256ELb1ELb1ELb0EEEEEEEEEvNT_6ParamsE --------------------------
	.section	.text._ZN7cutlass13device_kernelIN5flash19enable_sm80_to_sm89INS1_16FlashAttnFwdSm80INS1_25CollectiveMainloopFwdSm80ILi8ELi1ELb1EN4cute5tupleIJNS5_1CILi128EEES8_S8_EEELi128ENS_6half_tEfNS_4arch4Sm80ELb1ELb0ELb0ELb0ELb0ELb0ELb1ELb1EEENS1_21CollectiveEpilogueFwdIS9_NS6_IJNS7_ILi1EEESF_SF_EEESA_SC_Li256ELb0ELb1ELb1ELb0EEENS1_30DynamicPersistentTileSchedulerILi256ELi256ELb1ELb1ELb0EEEEEEEEEvNT_6ParamsE,"ax",@progbits
	.align	128
.text._ZN7cutlass13device_kernelIN5flash19enable_sm80_to_sm89INS1_16FlashAttnFwdSm80INS1_25CollectiveMainloopFwdSm80ILi8ELi1ELb1EN4cute5tupleIJNS5_1CILi128EEES8_S8_EEELi128ENS_6half_tEfNS_4arch4Sm80ELb1ELb0ELb0ELb0ELb0ELb0ELb1ELb1EEENS1_21CollectiveEpilogueFwdIS9_NS6_IJNS7_ILi1EEESF_SF_EEESA_SC_Li256ELb0ELb1ELb1ELb0EEENS1_30DynamicPersistentTileSchedulerILi256ELi256ELb1ELb1ELb0EEEEEEEEEvNT_6ParamsE:
        .type           _ZN7cutlass13device_kernelIN5flash19enable_sm80_to_sm89INS1_16FlashAttnFwdSm80INS1_25CollectiveMainloopFwdSm80ILi8ELi1ELb1EN4cute5tupleIJNS5_1CILi128EEES8_S8_EEELi128ENS_6half_tEfNS_4arch4Sm80ELb1ELb0ELb0ELb0ELb0ELb0ELb1ELb1EEENS1_21CollectiveEpilogueFwdIS9_NS6_IJNS7_ILi1EEESF_SF_EEESA_SC_Li256ELb0ELb1ELb1ELb0EEENS1_30DynamicPersistentTileSchedulerILi256ELi256ELb1ELb1ELb0EEEEEEEEEvNT_6ParamsE,@function
        .size           _ZN7cutlass13device_kernelIN5flash19enable_sm80_to_sm89INS1_16FlashAttnFwdSm80INS1_25CollectiveMainloopFwdSm80ILi8ELi1ELb1EN4cute5tupleIJNS5_1CILi128EEES8_S8_EEELi128ENS_6half_tEfNS_4arch4Sm80ELb1ELb0ELb0ELb0ELb0ELb0ELb1ELb1EEENS1_21CollectiveEpilogueFwdIS9_NS6_IJNS7_ILi1EEESF_SF_EEESA_SC_Li256ELb0ELb1ELb1ELb0EEENS1_30DynamicPersistentTileSchedulerILi256ELi256ELb1ELb1ELb0EEEEEEEEEvNT_6ParamsE,(.L_x_14 - _ZN7cutlass13device_kernelIN5flash19enable_sm80_to_sm89INS1_16FlashAttnFwdSm80INS1_25CollectiveMainloopFwdSm80ILi8ELi1ELb1EN4cute5tupleIJNS5_1CILi128EEES8_S8_EEELi128ENS_6half_tEfNS_4arch4Sm80ELb1ELb0ELb0ELb0ELb0ELb0ELb1ELb1EEENS1_21CollectiveEpilogueFwdIS9_NS6_IJNS7_ILi1EEESF_SF_EEESA_SC_Li256ELb0ELb1ELb1ELb0EEENS1_30DynamicPersistentTileSchedulerILi256ELi256ELb1ELb1ELb0EEEEEEEEEvNT_6ParamsE)
        .other          _ZN7cutlass13device_kernelIN5flash19enable_sm80_to_sm89INS1_16FlashAttnFwdSm80INS1_25CollectiveMainloopFwdSm80ILi8ELi1ELb1EN4cute5tupleIJNS5_1CILi128EEES8_S8_EEELi128ENS_6half_tEfNS_4arch4Sm80ELb1ELb0ELb0ELb0ELb0ELb0ELb1ELb1EEENS1_21CollectiveEpilogueFwdIS9_NS6_IJNS7_ILi1EEESF_SF_EEESA_SC_Li256ELb0ELb1ELb1ELb0EEENS1_30DynamicPersistentTileSchedulerILi256ELi256ELb1ELb1ELb0EEEEEEEEEvNT_6ParamsE,@"STO_CUDA_ENTRY STV_DEFAULT"
_ZN7cutlass13device_kernelIN5flash19enable_sm80_to_sm89INS1_16FlashAttnFwdSm80INS1_25CollectiveMainloopFwdSm80ILi8ELi1ELb1EN4cute5tupleIJNS5_1CILi128EEES8_S8_EEELi128ENS_6half_tEfNS_4arch4Sm80ELb1ELb0ELb0ELb0ELb0ELb0ELb1ELb1EEENS1_21CollectiveEpilogueFwdIS9_NS6_IJNS7_ILi1EEESF_SF_EEESA_SC_Li256ELb0ELb1ELb1ELb0EEENS1_30DynamicPersistentTileSchedulerILi256ELi256ELb1ELb1ELb0EEEEEEEEEvNT_6ParamsE:
[----:B------:R-:W-:Y:S01]  /*0000*/  LDC R1, c[0x0][0x28] ;  /* 0x00000a00ff017b82 */ /* 0x000fe20000000800 */
[----:B------:R-:W-:Y:S05]  /*0010*/  EXIT ;  /* 0x000000000000794d */ /* 0x000fea0003800000 */
.L_x_2:
        /* <DEDUP_REMOVED lines=14> */
.L_x_14:


//--------------------- .text._ZN7cutlass13device_kernelIN5flash19enable_sm80_to_sm89INS1_16FlashAttnFwdSm80INS1_25CollectiveMainloopFwdSm80ILi4ELi1ELb0EN4cute5tupleIJNS5_1CILi128EEENS7_ILi64EEES8_EEELi128ENS_6half_tEfNS_4arch4Sm80ELb0ELb0ELb0ELb0ELb0ELb0ELb1ELb1EEENS1_21CollectiveEpilogueFwdINS6_IJS8_S8_S9_EEENS6_IJNS7_ILi1EEESH_SH_EEESB_SD_Li128ELb0ELb1ELb1ELb0EEENS1_19SingleTileSchedulerILb0ELb1ELb1ELi128EEEEEEEEEvNT_6ParamsE --------------------------
	.section	.text._ZN7cutlass13device_kernelIN5flash19enable_sm80_to_sm89INS1_16FlashAttnFwdSm80INS1_25CollectiveMainloopFwdSm80ILi4ELi1ELb0EN4cute5tupleIJNS5_1CILi128EEENS7_ILi64EEES8_EEELi128ENS_6half_tEfNS_4arch4Sm80ELb0ELb0ELb0ELb0ELb0ELb0ELb1ELb1EEENS1_21CollectiveEpilogueFwdINS6_IJS8_S8_S9_EEENS6_IJNS7_ILi1EEESH_SH_EEESB_SD_Li128ELb0ELb1ELb1ELb0EEENS1_19SingleTileSchedulerILb0ELb1ELb1ELi128EEEEEEEEEvNT_6ParamsE,"ax",@progbits
	.align	128
.text._ZN7cutlass13device_kernelIN5flash19enable_sm80_to_sm89INS1_16FlashAttnFwdSm80INS1_25CollectiveMainloopFwdSm80ILi4ELi1ELb0EN4cute5tupleIJNS5_1CILi128EEENS7_ILi64EEES8_EEELi128ENS_6half_tEfNS_4arch4Sm80ELb0ELb0ELb0ELb0ELb0ELb0ELb1ELb1EEENS1_21CollectiveEpilogueFwdINS6_IJS8_S8_S9_EEENS6_IJNS7_ILi1EEESH_SH_EEESB_SD_Li128ELb0ELb1ELb1ELb0EEENS1_19SingleTileSchedulerILb0ELb1ELb1ELi128EEEEEEEEEvNT_6ParamsE:
        .type           _ZN7cutlass13device_kernelIN5flash19enable_sm80_to_sm89INS1_16FlashAttnFwdSm80INS1_25CollectiveMainloopFwdSm80ILi4ELi1ELb0EN4cute5tupleIJNS5_1CILi128EEENS7_ILi64EEES8_EEELi128ENS_6half_tEfNS_4arch4Sm80ELb0ELb0ELb0ELb0ELb0ELb0ELb1ELb1EEENS1_21CollectiveEpilogueFwdINS6_IJS8_S8_S9_EEENS6_IJNS7_ILi1EEESH_SH_EEESB_SD_Li128ELb0ELb1ELb1ELb0EEENS1_19SingleTileSchedulerILb0ELb1ELb1ELi128EEEEEEEEEvNT_6ParamsE,@function
        .size           _ZN7cutlass13device_kernelIN5flash19enable_sm80_to_sm89INS1_16FlashAttnFwdSm80INS1_25CollectiveMainloopFwdSm80ILi4ELi1ELb0EN4cute5tupleIJNS5_1CILi128EEENS7_ILi64EEES8_EEELi128ENS_6half_tEfNS_4arch4Sm80ELb0ELb0ELb0ELb0ELb0ELb0ELb1ELb1EEENS1_21CollectiveEpilogueFwdINS6_IJS8_S8_S9_EEENS6_IJNS7_ILi1EEESH_SH_EEESB_SD_Li128ELb0ELb1ELb1ELb0EEENS1_19SingleTileSchedulerILb0ELb1ELb1ELi128EEEEEEEEEvNT_6ParamsE,(.L_x_15 - _ZN7cutlass13device_kernelIN5flash19enable_sm80_to_sm89INS1_16FlashAttnFwdSm80INS1_25CollectiveMainloopFwdSm80ILi4ELi1ELb0EN4cute5tupleIJNS5_1CILi128EEENS7_ILi64EEES8_EEELi128ENS_6half_tEfNS_4arch4Sm80ELb0ELb0ELb0ELb0ELb0ELb0ELb1ELb1EEENS1_21CollectiveEpilogueFwdINS6_IJS8_S8_S9_EEENS6_IJNS7_ILi1EEESH_SH_EEESB_SD_Li128ELb0ELb1ELb1ELb0EEENS1_19SingleTileSchedulerILb0ELb1ELb1ELi128EEEEEEEEEvNT_6ParamsE)
        .other          _ZN7cutlass13device_kernelIN5flash19enable_sm80_to_sm89INS1_16FlashAttnFwdSm80INS1_25CollectiveMainloopFwdSm80ILi4ELi1ELb0EN4cute5tupleIJNS5_1CILi128EEENS7_ILi64EEES8_EEELi128ENS_6half_tEfNS_4arch4Sm80ELb0ELb0ELb0ELb0ELb0ELb0ELb1ELb1EEENS1_21CollectiveEpilogueFwdINS6_IJS8_S8_S9_EEENS6_IJNS7_ILi1EEESH_SH_EEESB_SD_Li128ELb0ELb1ELb1ELb0EEENS1_19SingleTileSchedulerILb0ELb1ELb1ELi128EEEEEEEEEvNT_6ParamsE,@"STO_CUDA_ENTRY STV_DEFAULT"
_ZN7cutlass13device_kernelIN5flash19enable_sm80_to_sm89INS1_16FlashAttnFwdSm80INS1_25CollectiveMainloopFwdSm80ILi4ELi1ELb0EN4cute5tupleIJNS5_1CILi128EEENS7_ILi64EEES8_EEELi128ENS_6half_tEfNS_4arch4Sm80ELb0ELb0ELb0ELb0ELb0ELb0ELb1ELb1EEENS1_21CollectiveEpilogueFwdINS6_IJS8_S8_S9_EEENS6_IJNS7_ILi1EEESH_SH_EEESB_SD_Li128ELb0ELb1ELb1ELb0EEENS1_19SingleTileSchedulerILb0ELb1ELb1ELi128EEEEEEEEEvNT_6ParamsE:
[----:B------:R-:W-:Y:S01]  /*0000*/  LDC R1, c[0x0][0x28] ;  /* 0x00000a00ff017b82 */ /* 0x000fe20000000800 */
[----:B------:R-:W-:Y:S05]  /*0010*/  EXIT ;  /* 0x000000000000794d */ /* 0x000fea0003800000 */
.L_x_3:
        /* <DEDUP_REMOVED lines=14> */
.L_x_15:


//--------------------- .text._ZN7cutlass13device_kernelIN5flash19enable_sm80_to_sm89INS1_16FlashAttnFwdSm80INS1_25CollectiveMainloopFwdSm80ILi8ELi1ELb1EN4cute5tupleIJNS5_1CILi128EEENS7_ILi112EEES8_EEELi128ENS_6half_tEfNS_4arch4Sm80ELb0ELb0ELb0ELb1ELb0ELb0ELb1ELb1EEENS1_21CollectiveEpilogueFwdINS6_IJS8_S8_S9_EEENS6_IJNS7_ILi1EEESH_SH_EEESB_SD_Li256ELb1ELb1ELb1ELb0EEENS1_36VarlenDynamicPersistentTileSchedulerILi128ELi112ELi256ELi256ELb1ELb1ELb0ELb0ELb1ELb1EEEEEEEEEvNT_6ParamsE --------------------------
	.section	.text._ZN7cutlass13device_kernelIN5flash19enable_sm80_to_sm89INS1_16FlashAttnFwdSm80INS1_25CollectiveMainloopFwdSm80ILi8ELi1ELb1EN4cute5tupleIJNS5_1CILi128EEENS7_ILi112EEES8_EEELi128ENS_6half_tEfNS_4arch4Sm80ELb0ELb0ELb0ELb1ELb0ELb0ELb1ELb1EEENS1_21CollectiveEpilogueFwdINS6_IJS8_S8_S9_EEENS6_IJNS7_ILi1EEESH_SH_EEESB_SD_Li256ELb1ELb1ELb1ELb0EEENS1_36VarlenDynamicPersistentTileSchedulerILi128ELi112ELi256ELi256ELb1ELb1ELb0ELb0ELb1ELb1EEEEEEEEEvNT_6ParamsE,"ax",@progbits
	.align	128
.text._ZN7cutlass13device_kernelIN5flash19enable_sm80_to_sm89INS1_16FlashAttnFwdSm80INS1_25CollectiveMainloopFwdSm80ILi8ELi1ELb1EN4cute5tupleIJNS5_1CILi128EEENS7_ILi112EEES8_EEELi128ENS_6half_tEfNS_4arch4Sm80ELb0ELb0ELb0ELb1ELb0ELb0ELb1ELb1EEENS1_21CollectiveEpilogueFwdINS6_IJS8_S8_S9_EEENS6_IJNS7_ILi1EEESH_SH_EEESB_SD_Li256ELb1ELb1ELb1ELb0EEENS1_36VarlenDynamicPersistentTileSchedulerILi128ELi112ELi256ELi256ELb1ELb1ELb0ELb0ELb1ELb1EEEEEEEEEvNT_6ParamsE:
        .type           _ZN7cutlass13device_kernelIN5flash19enable_sm80_to_sm89INS1_16FlashAttnFwdSm80INS1_25CollectiveMainloopFwdSm80ILi8ELi1ELb1EN4cute5tupleIJNS5_1CILi128EEENS7_ILi112EEES8_EEELi128ENS_6half_tEfNS_4arch4Sm80ELb0ELb0ELb0ELb1ELb0ELb0ELb1ELb1EEENS1_21CollectiveEpilogueFwdINS6_IJS8_S8_S9_EEENS6_IJNS7_ILi1EEESH_SH_EEESB_SD_Li256ELb1ELb1ELb1ELb0EEENS1_36VarlenDynamicPersistentTileSchedulerILi128ELi112ELi256ELi256ELb1ELb1ELb0ELb0ELb1ELb1EEEEEEEEEvNT_6ParamsE,@function
        .size           _ZN7cutlass13device_kernelIN5flash19enable_sm80_to_sm89INS1_16FlashAttnFwdSm80INS1_25CollectiveMainloopFwdSm80ILi8ELi1ELb1EN4cute5tupleIJNS5_1CILi128EEENS7_ILi112EEES8_EEELi128ENS_6half_tEfNS_4arch4Sm80ELb0ELb0ELb0ELb1ELb0ELb0ELb1ELb1EEENS1_21CollectiveEpilogueFwdINS6_IJS8_S8_S9_EEENS6_IJNS7_ILi1EEESH_SH_EEESB_SD_Li256ELb1ELb1ELb1ELb0EEENS1_36VarlenDynamicPersistentTileSchedulerILi128ELi112ELi256ELi256ELb1ELb1ELb0ELb0ELb1ELb1EEEEEEEEEvNT_6ParamsE,(.L_x_16 - _ZN7cutlass13device_kernelIN5flash19enable_sm80_to_sm89INS1_16FlashAttnFwdSm80INS1_25CollectiveMainloopFwdSm80ILi8ELi1ELb1EN4cute5tupleIJNS5_1CILi128EEENS7_ILi112EEES8_EEELi128ENS_6half_tEfNS_4arch4Sm80ELb0ELb0ELb0ELb1ELb0ELb0ELb1ELb1EEENS1_21CollectiveEpilogueFwdINS6_IJS8_S8_S9_EEENS6_IJNS7_ILi1EEESH_SH_EEESB_SD_Li256ELb1ELb1ELb1ELb0EEENS1_36VarlenDynamicPersistentTileSchedulerILi128ELi112ELi256ELi256ELb1ELb1ELb0ELb0ELb1ELb1EEEEEEEEEvNT_6ParamsE)
        .other          _ZN7cutlass13device_kernelIN5flash19enable_sm80_to_sm89INS1_16FlashAttnFwdSm80INS1_25CollectiveMainloopFwdSm80ILi8ELi1ELb1EN4cute5tupleIJNS5_1CILi128EEENS7_ILi112EEES8_EEELi128ENS_6half_tEfNS_4arch4Sm80ELb0ELb0ELb0ELb1ELb0ELb0ELb1ELb1EEENS1_21CollectiveEpilogueFwdINS6_IJS8_S8_S9_EEENS6_IJNS7_ILi1EEESH_SH_EEESB_SD_Li256ELb1ELb1ELb1ELb0EEENS1_36VarlenDynamicPersistentTileSchedulerILi128ELi112ELi256ELi256ELb1ELb1ELb0ELb0ELb1ELb1EEEEEEEEEvNT_6ParamsE,@"STO_CUDA_ENTRY STV_DEFAULT"
_ZN7cutlass13device_kernelIN5flash19enable_sm80_to_sm89INS1_16FlashAttnFwdSm80INS1_25CollectiveMainloopFwdSm80ILi8ELi1ELb1EN4cute5tupleIJNS5_1CILi128EEENS7_ILi112EEES8_EEELi128ENS_6half_tEfNS_4arch4Sm80ELb0ELb0ELb0ELb1ELb0ELb0ELb1ELb1EEENS1_21CollectiveEpilogueFwdINS6_IJS8_S8_S9_EEENS6_IJNS7_ILi1EEESH_SH_EEESB_SD_Li256ELb1ELb1ELb1ELb0EEENS1_36VarlenDynamicPersistentTileSchedulerILi128ELi112ELi256ELi256ELb1ELb1ELb0ELb0ELb1ELb1EEEEEEEEEvNT_6ParamsE:
[----:B------:R-:W-:Y:S01]  /*0000*/  LDC R1, c[0x0][0x28] ;  /* 0x00000a00ff017b82 */ /* 0x000fe20000000800 */
[----:B------:R-:W-:Y:S05]  /*0010*/  EXIT ;  /* 0x000000000000794d */ /* 0x000fea0003800000 */
.L_x_4:
        /* <DEDUP_REMOVED lines=14> */
.L_x_16:


//--------------------- .text._ZN7cutlass13device_kernelIN5flash19enable_sm80_to_sm89INS1_16FlashAttnFwdSm80INS1_25CollectiveMainloopFwdSm80ILi8ELi1ELb1EN4cute5tupleIJNS5_1CILi128EEENS7_ILi112EEES8_EEELi128ENS_6half_tEfNS_4arch4Sm80ELb0ELb0ELb0ELb1ELb0ELb1ELb1ELb1EEENS1_21CollectiveEpilogueFwdINS6_IJS8_S8_S9_EEENS6_IJNS7_ILi1EEESH_SH_EEESB_SD_Li256ELb1ELb1ELb1ELb0EEENS1_36VarlenDynamicPersistentTileSchedulerILi128ELi112ELi256ELi256ELb1ELb1ELb0ELb0ELb1ELb1EEEEEEEEEvNT_6ParamsE --------------------------
	.section	.text._ZN7cutlass13device_kernelIN5flash19enable_sm80_to_sm89INS1_16FlashAttnFwdSm80INS1_25CollectiveMainloopFwdSm80ILi8ELi1ELb1EN4cute5tupleIJNS5_1CILi128EEENS7_ILi112EEES8_EEELi128ENS_6half_tEfNS_4arch4Sm80ELb0ELb0ELb0ELb1ELb0ELb1ELb1ELb1EEENS1_21CollectiveEpilogueFwdINS6_IJS8_S8_S9_EEENS6_IJNS7_ILi1EEESH_SH_EEESB_SD_Li256ELb1ELb1ELb1ELb0EEENS1_36VarlenDynamicPersistentTileSchedulerILi128ELi112ELi256ELi256ELb1ELb1ELb0ELb0ELb1ELb1EEEEEEEEEvNT_6ParamsE,"ax",@progbits
	.align	128
.text._ZN7cutlass13device_kernelIN5flash19enable_sm80_to_sm89INS1_16FlashAttnFwdSm80INS1_25CollectiveMainloopFwdSm80ILi8ELi1ELb1EN4cute5tupleIJNS5_1CILi128EEENS7_ILi112EEES8_EEELi128ENS_6half_tEfNS_4arch4Sm80ELb0ELb0ELb0ELb1ELb0ELb1ELb1ELb1EEENS1_21CollectiveEpilogueFwdINS6_IJS8_S8_S9_EEENS6_IJNS7_ILi1EEESH_SH_EEESB_SD_Li256ELb1ELb1ELb1ELb0EEENS1_36VarlenDynamicPersistentTileSchedulerILi128ELi112ELi256ELi256ELb1ELb1ELb0ELb0ELb1ELb1EEEEEEEEEvNT_6ParamsE:
        .type           _ZN7cutlass13device_kernelIN5flash19enable_sm80_to_sm89INS1_16FlashAttnFwdSm80INS1_25CollectiveMainloopFwdSm80ILi8ELi1ELb1EN4cute5tupleIJNS5_1CILi128EEENS7_ILi112EEES8_EEELi128ENS_6half_tEfNS_4arch4Sm80ELb0ELb0ELb0ELb1ELb0ELb1ELb1ELb1EEENS1_21CollectiveEpilogueFwdINS6_IJS8_S8_S9_EEENS6_IJNS7_ILi1EEESH_SH_EEESB_SD_Li256ELb1ELb1ELb1ELb0EEENS1_36VarlenDynamicPersistentTileSchedulerILi128ELi112ELi256ELi256ELb1ELb1ELb0ELb0ELb1ELb1EEEEEEEEEvNT_6ParamsE,@function
        .size           _ZN7cutlass13device_kernelIN5flash19enable_sm80_to_sm89INS1_16FlashAttnFwdSm80INS1_25CollectiveMainloopFwdSm80ILi8ELi1ELb1EN4cute5tupleIJNS5_1CILi128EEENS7_ILi112EEES8_EEELi128ENS_6half_tEfNS_4arch4Sm80ELb0ELb0ELb0ELb1ELb0ELb1ELb1ELb1EEENS1_21CollectiveEpilogueFwdINS6_IJS8_S8_S9_EEENS6_IJNS7_ILi1EEESH_SH_EEESB_SD_Li256ELb1ELb1ELb1ELb0EEENS1_36VarlenDynamicPersistentTileSchedulerILi128ELi112ELi256ELi256ELb1ELb1ELb0ELb0ELb1ELb1EEEEEEEEEvNT_6ParamsE,(.L_x_17 - _ZN7cutlass13device_kernelIN5flash19enable_sm80_to_sm89INS1_16FlashAttnFwdSm80INS1_25CollectiveMainloopFwdSm80ILi8ELi1ELb1EN4cute5tupleIJNS5_1CILi128EEENS7_ILi112EEES8_EEELi128ENS_6half_tEfNS_4arch4Sm80ELb0ELb0ELb0ELb1ELb0ELb1ELb1ELb1EEENS1_21CollectiveEpilogueFwdINS6_IJS8_S8_S9_EEENS6_IJNS7_ILi1EEESH_SH_EEESB_SD_Li256ELb1ELb1ELb1ELb0EEENS1_36VarlenDynamicPersistentTileSchedulerILi128ELi112ELi256ELi256ELb1ELb1ELb0ELb0ELb1ELb1EEEEEEEEEvNT_6ParamsE)
        .other          _ZN7cutlass13device_kernelIN5flash19enable_sm80_to_sm89INS1_16FlashAttnFwdSm80INS1_25CollectiveMainloopFwdSm80ILi8ELi1ELb1EN4cute5tupleIJNS5_1CILi128EEENS7_ILi112EEES8_EEELi128ENS_6half_tEfNS_4arch4Sm80ELb0ELb0ELb0ELb1ELb0ELb1ELb1ELb1EEENS1_21CollectiveEpilogueFwdINS6_IJS8_S8_S9_EEENS6_IJNS7_ILi1EEESH_SH_EEESB_SD_Li256ELb1ELb1ELb1ELb0EEENS1_36VarlenDynamicPersistentTileSchedulerILi128ELi112ELi256ELi256ELb1ELb1ELb0ELb0ELb1ELb1EEEEEEEEEvNT_6ParamsE,@"STO_CUDA_ENTRY STV_DEFAULT"
_ZN7cutlass13device_kernelIN5flash19enable_sm80_to_sm89INS1_16FlashAttnFwdSm80INS1_25CollectiveMainloopFwdSm80ILi8ELi1ELb1EN4cute5tupleIJNS5_1CILi128EEENS7_ILi112EEES8_EEELi128ENS_6half_tEfNS_4arch4Sm80ELb0ELb0ELb0ELb1ELb0ELb1ELb1ELb1EEENS1_21CollectiveEpilogueFwdINS6_IJS8_S8_S9_EEENS6_IJNS7_ILi1EEESH_SH_EEESB_SD_Li256ELb1ELb1ELb1ELb0EEENS1_36VarlenDynamicPersistentTileSchedulerILi128ELi112ELi256ELi256ELb1ELb1ELb0ELb0ELb1ELb1EEEEEEEEEvNT_6ParamsE:
[----:B------:R-:W-:Y:S01]  /*0000*/  LDC R1, c[0x0][0x28] ;  /* 0x00000a00ff017b82 */ /* 0x000fe20000000800 */
[----:B------:R-:W-:Y:S05]  /*0010*/  EXIT ;  /* 0x000000000000794d */ /* 0x000fea0003800000 */
.L_x_5:
        /* <DEDUP_REMOVED lines=14> */
.L_x_17:


//--------------------- .text._ZN7cutlass13device_kernelIN5flash19enable_sm80_to_sm89INS1_16FlashAttnFwdSm80INS1_25CollectiveMainloopFwdSm80ILi4ELi1ELb0EN4cute5tupleIJNS5_1CILi128EEENS7_ILi48EEES8_EEELi128ENS_6half_tEfNS_4arch4Sm80ELb0ELb1ELb0ELb0ELb0ELb0ELb1ELb1EEENS1_21CollectiveEpilogueFwdINS6_IJS8_S8_S9_EEENS6_IJNS7_ILi1EEESH_SH_EEESB_SD_Li128ELb0ELb1ELb1ELb0EEENS1_19SingleTileSchedulerILb0ELb1ELb1ELi128EEEEEEEEEvNT_6ParamsE --------------------------
	.section	.text._ZN7cutlass13device_kernelIN5flash19enable_sm80_to_sm89INS1_16FlashAttnFwdSm80INS1_25CollectiveMainloopFwdSm80ILi4ELi1ELb0EN4cute5tupleIJNS5_1CILi128EEENS7_ILi48EEES8_EEELi128ENS_6half_tEfNS_4arch4Sm80ELb0ELb1ELb0ELb0ELb0ELb0ELb1ELb1EEENS1_21CollectiveEpilogueFwdINS6_IJS8_S8_S9_EEENS6_IJNS7_ILi1EEESH_SH_EEESB_SD_Li128ELb0ELb1ELb1ELb0EEENS1_19SingleTileSchedulerILb0ELb1ELb1ELi128EEEEEEEEEvNT_6ParamsE,"ax",@progbits
	.align	128
.text._ZN7cutlass13device_kernelIN5flash19enable_sm80_to_sm89INS1_16FlashAttnFwdSm80INS1_25CollectiveMainloopFwdSm80ILi4ELi1ELb0EN4cute5tupleIJNS5_1CILi128EEENS7_ILi48EEES8_EEELi128ENS_6half_tEfNS_4arch4Sm80ELb0ELb1ELb0ELb0ELb0ELb0ELb1ELb1EEENS1_21CollectiveEpilogueFwdINS6_IJS8_S8_S9_EEENS6_IJNS7_ILi1EEESH_SH_EEESB_SD_Li128ELb0ELb1ELb1ELb0EEENS1_19SingleTileSchedulerILb0ELb1ELb1ELi128EEEEEEEEEvNT_6ParamsE:
        .type           _ZN7cutlass13device_kernelIN5flash19enable_sm80_to_sm89INS1_16FlashAttnFwdSm80INS1_25CollectiveMainloopFwdSm80ILi4ELi1ELb0EN4cute5tupleIJNS5_1CILi128EEENS7_ILi48EEES8_EEELi128ENS_6half_tEfNS_4arch4Sm80ELb0ELb1ELb0ELb0ELb0ELb0ELb1ELb1EEENS1_21CollectiveEpilogueFwdINS6_IJS8_S8_S9_EEENS6_IJNS7_ILi1EEESH_SH_EEESB_SD_Li128ELb0ELb1ELb1ELb0EEENS1_19SingleTileSchedulerILb0ELb1ELb1ELi128EEEEEEEEEvNT_6ParamsE,@function
        .size           _ZN7cutlass13device_kernelIN5flash19enable_sm80_to_sm89INS1_16FlashAttnFwdSm80INS1_25CollectiveMainloopFwdSm80ILi4ELi1ELb0EN4cute5tupleIJNS5_1CILi128EEENS7_ILi48EEES8_EEELi128ENS_6half_tEfNS_4arch4Sm80ELb0ELb1ELb0ELb0ELb0ELb0ELb1ELb1EEENS1_21CollectiveEpilogueFwdINS6_IJS8_S8_S9_EEENS6_IJNS7_ILi1EEESH_SH_EEESB_SD_Li128ELb0ELb1ELb1ELb0EEENS1_19SingleTileSchedulerILb0ELb1ELb1ELi128EEEEEEEEEvNT_6ParamsE,(.L_x_18 - _ZN7cutlass13device_kernelIN5flash19enable_sm80_to_sm89INS1_16FlashAttnFwdSm80INS1_25CollectiveMainloopFwdSm80ILi4ELi1ELb0EN4cute5tupleIJNS5_1CILi128EEENS7_ILi48EEES8_EEELi128ENS_6half_tEfNS_4arch4Sm80ELb0ELb1ELb0ELb0ELb0ELb0ELb1ELb1EEENS1_21CollectiveEpilogueFwdINS6_IJS8_S8_S9_EEENS6_IJNS7_ILi1EEESH_SH_EEESB_SD_Li128ELb0ELb1ELb1ELb0EEENS1_19SingleTileSchedulerILb0ELb1ELb1ELi128EEEEEEEEEvNT_6ParamsE)
        .other          _ZN7cutlass13device_kernelIN5flash19enable_sm80_to_sm89INS1_16FlashAttnFwdSm80INS1_25CollectiveMainloopFwdSm80ILi4ELi1ELb0EN4cute5tupleIJNS5_1CILi128EEENS7_ILi48EEES8_EEELi128ENS_6half_tEfNS_4arch4Sm80ELb0ELb1ELb0ELb0ELb0ELb0ELb1ELb1EEENS1_21CollectiveEpilogueFwdINS6_IJS8_S8_S9_EEENS6_IJNS7_ILi1EEESH_SH_EEESB_SD_Li128ELb0ELb1ELb1ELb0EEENS1_19SingleTileSchedulerILb0ELb1ELb1ELi128EEEEEEEEEvNT_6ParamsE,@"STO_CUDA_ENTRY STV_DEFAULT"
_ZN7cutlass13device_kernelIN5flash19enable_sm80_to_sm89INS1_16FlashAttnFwdSm80INS1_25CollectiveMainloopFwdSm80ILi4ELi1ELb0EN4cute5tupleIJNS5_1CILi128EEENS7_ILi48EEES8_EEELi128ENS_6half_tEfNS_4arch4Sm80ELb0ELb1ELb0ELb0ELb0ELb0ELb1ELb1EEENS1_21CollectiveEpilogueFwdINS6_IJS8_S8_S9_EEENS6_IJNS7_ILi1EEESH_SH_EEESB_SD_Li128ELb0ELb1ELb1ELb0EEENS1_19SingleTileSchedulerILb0ELb1ELb1ELi128EEEEEEEEEvNT_6ParamsE:
[----:B------:R-:W-:Y:S01]  /*0000*/  LDC R1, c[0x0][0x28] ;  /* 0x00000a00ff017b82 */ /* 0x000fe20000000800 */
[----:B------:R-:W-:Y:S05]  /*0010*/  EXIT ;  /* 0x000000000000794d */ /* 0x000fea0003800000 */
.L_x_6:
        /* <DEDUP_REMOVED lines=14> */
.L_x_18:


//--------------------- .text._ZN7cutlass13device_kernelIN5flash19enable_sm80_to_sm89INS1_16FlashAttnFwdSm80INS1_25CollectiveMainloopFwdSm80ILi8ELi1ELb1EN4cute5tupleIJNS5_1CILi128EEENS7_ILi96EEES8_EEELi128ENS_6half_tEfNS_4arch4Sm80ELb0ELb1ELb0ELb1ELb0ELb0ELb1ELb1EEENS1_21CollectiveEpilogueFwdINS6_IJS8_S8_S9_EEENS6_IJNS7_ILi1EEESH_SH_EEESB_SD_Li256ELb1ELb1ELb1ELb0EEENS1_36VarlenDynamicPersistentTileSchedulerILi128ELi96ELi256ELi256ELb1ELb1ELb0ELb1ELb0ELb1EEEEEEEEEvNT_6ParamsE --------------------------
	.section	.text._ZN7cutlass13device_kernelIN5flash19enable_sm80_to_sm89INS1_16FlashAttnFwdSm80INS1_25CollectiveMainloopFwdSm80ILi8ELi1ELb1EN4cute5tupleIJNS5_1CILi128EEENS7_ILi96EEES8_EEELi128ENS_6half_tEfNS_4arch4Sm80ELb0ELb1ELb0ELb1ELb0ELb0ELb1ELb1EEENS1_21CollectiveEpilogueFwdINS6_IJS8_S8_S9_EEENS6_IJNS7_ILi1EEESH_SH_EEESB_SD_Li256ELb1ELb1ELb1ELb0EEENS1_36VarlenDynamicPersistentTileSchedulerILi128ELi96ELi256ELi256ELb1ELb1ELb0ELb1ELb0ELb1EEEEEEEEEvNT_6ParamsE,"ax",@progbits
	.align	128
.text._ZN7cutlass13device_kernelIN5flash19enable_sm80_to_sm89INS1_16FlashAttnFwdSm80INS1_25CollectiveMainloopFwdSm80ILi8ELi1ELb1EN4cute5tupleIJNS5_1CILi128EEENS7_ILi96EEES8_EEELi128ENS_6half_tEfNS_4arch4Sm80ELb0ELb1ELb0ELb1ELb0ELb0ELb1ELb1EEENS1_21CollectiveEpilogueFwdINS6_IJS8_S8_S9_EEENS6_IJNS7_ILi1EEESH_SH_EEESB_SD_Li256ELb1ELb1ELb1ELb0EEENS1_36VarlenDynamicPersistentTileSchedulerILi128ELi96ELi256ELi256ELb1ELb1ELb0ELb1ELb0ELb1EEEEEEEEEvNT_6ParamsE:
        .type           _ZN7cutlass13device_kernelIN5flash19enable_sm80_to_sm89INS1_16FlashAttnFwdSm80INS1_25CollectiveMainloopFwdSm80ILi8ELi1ELb1EN4cute5tupleIJNS5_1CILi128EEENS7_ILi96EEES8_EEELi128ENS_6half_tEfNS_4arch4Sm80ELb0ELb1ELb0ELb1ELb0ELb0ELb1ELb1EEENS1_21CollectiveEpilogueFwdINS6_IJS8_S8_S9_EEENS6_IJNS7_ILi1EEESH_SH_EEESB_SD_Li256ELb1ELb1ELb1ELb0EEENS1_36VarlenDynamicPersistentTileSchedulerILi128ELi96ELi256ELi256ELb1ELb1ELb0ELb1ELb0ELb1EEEEEEEEEvNT_6ParamsE,@function
        .size           _ZN7cutlass13device_kernelIN5flash19enable_sm80_to_sm89INS1_16FlashAttnFwdSm80INS1_25CollectiveMainloopFwdSm80ILi8ELi1ELb1EN4cute5tupleIJNS5_1CILi128EEENS7_ILi96EEES8_EEELi128ENS_6half_tEfNS_4arch4Sm80ELb0ELb1ELb0ELb1ELb0ELb0ELb1ELb1EEENS1_21CollectiveEpilogueFwdINS6_IJS8_S8_S9_EEENS6_IJNS7_ILi1EEESH_SH_EEESB_SD_Li256ELb1ELb1ELb1ELb0EEENS1_36VarlenDynamicPersistentTileSchedulerILi128ELi96ELi256ELi256ELb1ELb1ELb0ELb1ELb0ELb1EEEEEEEEEvNT_6ParamsE,(.L_x_19 - _ZN7cutlass13device_kernelIN5flash19enable_sm80_to_sm89INS1_16FlashAttnFwdSm80INS1_25CollectiveMainloopFwdSm80ILi8ELi1ELb1EN4cute5tupleIJNS5_1CILi128EEENS7_ILi96EEES8_EEELi128ENS_6half_tEfNS_4arch4Sm80ELb0ELb1ELb0ELb1ELb0ELb0ELb1ELb1EEENS1_21CollectiveEpilogueFwdINS6_IJS8_S8_S9_EEENS6_IJNS7_ILi1EEESH_SH_EEESB_SD_Li256ELb1ELb1ELb1ELb0EEENS1_36VarlenDynamicPersistentTileSchedulerILi128ELi96ELi256ELi256ELb1ELb1ELb0ELb1ELb0ELb1EEEEEEEEEvNT_6ParamsE)
        .other          _ZN7cutlass13device_kernelIN5flash19enable_sm80_to_sm89INS1_16FlashAttnFwdSm80INS1_25CollectiveMainloopFwdSm80ILi8ELi1ELb1EN4cute5tupleIJNS5_1CILi128EEENS7_ILi96EEES8_EEELi128ENS_6half_tEfNS_4arch4Sm80ELb0ELb1ELb0ELb1ELb0ELb0ELb1ELb1EEENS1_21CollectiveEpilogueFwdINS6_IJS8_S8_S9_EEENS6_IJNS7_ILi1EEESH_SH_EEESB_SD_Li256ELb1ELb1ELb1ELb0EEENS1_36VarlenDynamicPersistentTileSchedulerILi128ELi96ELi256ELi256ELb1ELb1ELb0ELb1ELb0ELb1EEEEEEEEEvNT_6ParamsE,@"STO_CUDA_ENTRY STV_DEFAULT"
_ZN7cutlass13device_kernelIN5flash19enable_sm80_to_sm89INS1_16FlashAttnFwdSm80INS1_25CollectiveMainloopFwdSm80ILi8ELi1ELb1EN4cute5tupleIJNS5_1CILi128EEENS7_ILi96EEES8_EEELi128ENS_6half_tEfNS_4arch4Sm80ELb0ELb1ELb0ELb1ELb0ELb0ELb1ELb1EEENS1_21CollectiveEpilogueFwdINS6_IJS8_S8_S9_EEENS6_IJNS7_ILi1EEESH_SH_EEESB_SD_Li256ELb1ELb1ELb1ELb0EEENS1_36VarlenDynamicPersistentTileSchedulerILi128ELi96ELi256ELi256ELb1ELb1ELb0ELb1ELb0ELb1EEEEEEEEEvNT_6ParamsE:
[----:B------:R-:W-:Y:S01]  /*0000*/  LDC R1, c[0x0][0x28] ;  /* 0x00000a00ff017b82 */ /* 0x000fe20000000800 */
[----:B------:R-:W-:Y:S05]  /*0010*/  EXIT ;  /* 0x000000000000794d */ /* 0x000fea0003800000 */
.L_x_7:
        /* <DEDUP_REMOVED lines=14> */
.L_x_19:


//--------------------- .text._ZN7cutlass13device_kernelIN5flash19enable_sm80_to_sm89INS1_16FlashAttnFwdSm80INS1_25CollectiveMainloopFwdSm80ILi8ELi1ELb1EN4cute5tupleIJNS5_1CILi128EEENS7_ILi96EEES8_EEELi128ENS_6half_tEfNS_4arch4Sm80ELb0ELb1ELb0ELb1ELb0ELb1ELb1ELb1EEENS1_21CollectiveEpilogueFwdINS6_IJS8_S8_S9_EEENS6_IJNS7_ILi1EEESH_SH_EEESB_SD_Li256ELb1ELb1ELb1ELb0EEENS1_36VarlenDynamicPersistentTileSchedulerILi128ELi96ELi256ELi256ELb1ELb1ELb0ELb1ELb0ELb1EEEEEEEEEvNT_6ParamsE --------------------------
	.section	.text._ZN7cutlass13device_kernelIN5flash19enable_sm80_to_sm89INS1_16FlashAttnFwdSm80INS1_25CollectiveMainloopFwdSm80ILi8ELi1ELb1EN4cute5tupleIJNS5_1CILi128EEENS7_ILi96EEES8_EEELi128ENS_6half_tEfNS_4arch4Sm80ELb0ELb1ELb0ELb1ELb0ELb1ELb1ELb1EEENS1_21CollectiveEpilogueFwdINS6_IJS8_S8_S9_EEENS6_IJNS7_ILi1EEESH_SH_EEESB_SD_Li256ELb1ELb1ELb1ELb0EEENS1_36VarlenDynamicPersistentTileSchedulerILi128ELi96ELi256ELi256ELb1ELb1ELb0ELb1ELb0ELb1EEEEEEEEEvNT_6ParamsE,"ax",@progbits
	.align	128
.text._ZN7cutlass13device_kernelIN5flash19enable_sm80_to_sm89INS1_16FlashAttnFwdSm80INS1_25CollectiveMainloopFwdSm80ILi8ELi1ELb1EN4cute5tupleIJNS5_1CILi128EEENS7_ILi96EEES8_EEELi128ENS_6half_tEfNS_4arch4Sm80ELb0ELb1ELb0ELb1ELb0ELb1ELb1ELb1EEENS1_21CollectiveEpilogueFwdINS6_IJS8_S8_S9_EEENS6_IJNS7_ILi1EEESH_SH_EEESB_SD_Li256ELb1ELb1ELb1ELb0EEENS1_36VarlenDynamicPersistentTileSchedulerILi128ELi96ELi256ELi256ELb1ELb1ELb0ELb1ELb0ELb1EEEEEEEEEvNT_6ParamsE:
        .type           _ZN7cutlass13device_kernelIN5flash19enable_sm80_to_sm89INS1_16FlashAttnFwdSm80INS1_25CollectiveMainloopFwdSm80ILi8ELi1ELb1EN4cute5tupleIJNS5_1CILi128EEENS7_ILi96EEES8_EEELi128ENS_6half_tEfNS_4arch4Sm80ELb0ELb1ELb0ELb1ELb0ELb1ELb1ELb1EEENS1_21CollectiveEpilogueFwdINS6_IJS8_S8_S9_EEENS6_IJNS7_ILi1EEESH_SH_EEESB_SD_Li256ELb1ELb1ELb1ELb0EEENS1_36VarlenDynamicPersistentTileSchedulerILi128ELi96ELi256ELi256ELb1ELb1ELb0ELb1ELb0ELb1EEEEEEEEEvNT_6ParamsE,@function
        .size           _ZN7cutlass13device_kernelIN5flash19enable_sm80_to_sm89INS1_16FlashAttnFwdSm80INS1_25CollectiveMainloopFwdSm80ILi8ELi1ELb1EN4cute5tupleIJNS5_1CILi128EEENS7_ILi96EEES8_EEELi128ENS_6half_tEfNS_4arch4Sm80ELb0ELb1ELb0ELb1ELb0ELb1ELb1ELb1EEENS1_21CollectiveEpilogueFwdINS6_IJS8_S8_S9_EEENS6_IJNS7_ILi1EEESH_SH_EEESB_SD_Li256ELb1ELb1ELb1ELb0EEENS1_36VarlenDynamicPersistentTileSchedulerILi128ELi96ELi256ELi256ELb1ELb1ELb0ELb1ELb0ELb1EEEEEEEEEvNT_6ParamsE,(.L_x_20 - _ZN7cutlass13device_kernelIN5flash19enable_sm80_to_sm89INS1_16FlashAttnFwdSm80INS1_25CollectiveMainloopFwdSm80ILi8ELi1ELb1EN4cute5tupleIJNS5_1CILi128EEENS7_ILi96EEES8_EEELi128ENS_6half_tEfNS_4arch4Sm80ELb0ELb1ELb0ELb1ELb0ELb1ELb1ELb1EEENS1_21CollectiveEpilogueFwdINS6_IJS8_S8_S9_EEENS6_IJNS7_ILi1EEESH_SH_EEESB_SD_Li256ELb1ELb1ELb1ELb0EEENS1_36VarlenDynamicPersistentTileSchedulerILi128ELi96ELi256ELi256ELb1ELb1ELb0ELb1ELb0ELb1EEEEEEEEEvNT_6ParamsE)
        .other          _ZN7cutlass13device_kernelIN5flash19enable_sm80_to_sm89INS1_16FlashAttnFwdSm80INS1_25CollectiveMainloopFwdSm80ILi8ELi1ELb1EN4cute5tupleIJNS5_1CILi128EEENS7_ILi96EEES8_EEELi128ENS_6half_tEfNS_4arch4Sm80ELb0ELb1ELb0ELb1ELb0ELb1ELb1ELb1EEENS1_21CollectiveEpilogueFwdINS6_IJS8_S8_S9_EEENS6_IJNS7_ILi1EEESH_SH_EEESB_SD_Li256ELb1ELb1ELb1ELb0EEENS1_36VarlenDynamicPersistentTileSchedulerILi128ELi96ELi256ELi256ELb1ELb1ELb0ELb1ELb0ELb1EEEEEEEEEvNT_6ParamsE,@"STO_CUDA_ENTRY STV_DEFAULT"
_ZN7cutlass13device_kernelIN5flash19enable_sm80_to_sm89INS1_16FlashAttnFwdSm80INS1_25CollectiveMainloopFwdSm80ILi8ELi1ELb1EN4cute5tupleIJNS5_1CILi128EEENS7_ILi96EEES8_EEELi128ENS_6half_tEfNS_4arch4Sm80ELb0ELb1ELb0ELb1ELb0ELb1ELb1ELb1EEENS1_21CollectiveEpilogueFwdINS6_IJS8_S8_S9_EEENS6_IJNS7_ILi1EEESH_SH_EEESB_SD_Li256ELb1ELb1ELb1ELb0EEENS1_36VarlenDynamicPersistentTileSchedulerILi128ELi96ELi256ELi256ELb1ELb1ELb0ELb1ELb0ELb1EEEEEEEEEvNT_6ParamsE:
[----:B------:R-:W-:Y:S01]  /*0000*/  LDC R1, c[0x0][0x28] ;  /* 0x00000a00ff017b82 */ /* 0x000fe20000000800 */
[----:B------:R-:W-:Y:S05]  /*0010*/  EXIT ;  /* 0x000000000000794d */ /* 0x000fea0003800000 */
.L_x_8:
        /* <DEDUP_REMOVED lines=14> */
.L_x_20:


//--------------------- .text._ZN7cutlass13device_kernelIN5flash19enable_sm80_to_sm89INS1_16FlashAttnFwdSm80INS1_25CollectiveMainloopFwdSm80ILi4ELi1ELb0EN4cute5tupleIJNS5_1CILi128EEENS7_ILi64EEES8_EEELi128ENS_6half_tEfNS_4arch4Sm80ELb1ELb0ELb0ELb0ELb0ELb0ELb1ELb1EEENS1_21CollectiveEpilogueFwdINS6_IJS8_S8_S9_EEENS6_IJNS7_ILi1EEESH_SH_EEESB_SD_Li128ELb0ELb1ELb1ELb0EEENS1_30DynamicPersistentTileSchedulerILi128ELi128ELb1ELb1ELb0EEEEEEEEEvNT_6ParamsE --------------------------
	.section	.text._ZN7cutlass13device_kernelIN5flash19enable_sm80_to_sm89INS1_16FlashAttnFwdSm80INS1_25CollectiveMainloopFwdSm80ILi4ELi1ELb0EN4cute5tupleIJNS5_1CILi128EEENS7_ILi64EEES8_EEELi128ENS_6half_tEfNS_4arch4Sm80ELb1ELb0ELb0ELb0ELb0ELb0ELb1ELb1EEENS1_21CollectiveEpilogueFwdINS6_IJS8_S8_S9_EEENS6_IJNS7_ILi1EEESH_SH_EEESB_SD_Li128ELb0ELb1ELb1ELb0EEENS1_30DynamicPersistentTileSchedulerILi128ELi128ELb1ELb1ELb0EEEEEEEEEvNT_6ParamsE,"ax",@progbits
	.align	128
.text._ZN7cutlass13device_kernelIN5flash19enable_sm80_to_sm89INS1_16FlashAttnFwdSm80INS1_25CollectiveMainloopFwdSm80ILi4ELi1ELb0EN4cute5tupleIJNS5_1CILi128EEENS7_ILi64EEES8_EEELi128ENS_6half_tEfNS_4arch4Sm80ELb1ELb0ELb0ELb0ELb0ELb0ELb1ELb1EEENS1_21CollectiveEpilogueFwdINS6_IJS8_S8_S9_EEENS6_IJNS7_ILi1EEESH_SH_EEESB_SD_Li128ELb0ELb1ELb1ELb0EEENS1_30DynamicPersistentTileSchedulerILi128ELi128ELb1ELb1ELb0EEEEEEEEEvNT_6ParamsE:
        .type           _ZN7cutlass13device_kernelIN5flash19enable_sm80_to_sm89INS1_16FlashAttnFwdSm80INS1_25CollectiveMainloopFwdSm80ILi4ELi1ELb0EN4cute5tupleIJNS5_1CILi128EEENS7_ILi64EEES8_EEELi128ENS_6half_tEfNS_4arch4Sm80ELb1ELb0ELb0ELb0ELb0ELb0ELb1ELb1EEENS1_21CollectiveEpilogueFwdINS6_IJS8_S8_S9_EEENS6_IJNS7_ILi1EEESH_SH_EEESB_SD_Li128ELb0ELb1ELb1ELb0EEENS1_30DynamicPersistentTileSchedulerILi128ELi128ELb1ELb1ELb0EEEEEEEEEvNT_6ParamsE,@function
        .size           _ZN7cutlass13device_kernelIN5flash19enable_sm80_to_sm89INS1_16FlashAttnFwdSm80INS1_25CollectiveMainloopFwdSm80ILi4ELi1ELb0EN4cute5tupleIJNS5_1CILi128EEENS7_ILi64EEES8_EEELi128ENS_6half_tEfNS_4arch4Sm80ELb1ELb0ELb0ELb0ELb0ELb0ELb1ELb1EEENS1_21CollectiveEpilogueFwdINS6_IJS8_S8_S9_EEENS6_IJNS7_ILi1EEESH_SH_EEESB_SD_Li128ELb0ELb1ELb1ELb0EEENS1_30DynamicPersistentTileSchedulerILi128ELi128ELb1ELb1ELb0EEEEEEEEEvNT_6ParamsE,(.L_x_21 - _ZN7cutlass13device_kernelIN5flash19enable_sm80_to_sm89INS1_16FlashAttnFwdSm80INS1_25CollectiveMainloopFwdSm80ILi4ELi1ELb0EN4cute5tupleIJNS5_1CILi128EEENS7_ILi64EEES8_EEELi128ENS_6half_tEfNS_4arch4Sm80ELb1ELb0ELb0ELb0ELb0ELb0ELb1ELb1EEENS1_21CollectiveEpilogueFwdINS6_IJS8_S8_S9_EEENS6_IJNS7_ILi1EEESH_SH_EEESB_SD_Li128ELb0ELb1ELb1ELb0EEENS1_30DynamicPersistentTileSchedulerILi128ELi128ELb1ELb1ELb0EEEEEEEEEvNT_6ParamsE)
        .other          _ZN7cutlass13device_kernelIN5flash19enable_sm80_to_sm89INS1_16FlashAttnFwdSm80INS1_25CollectiveMainloopFwdSm80ILi4ELi1ELb0EN4cute5tupleIJNS5_1CILi128EEENS7_ILi64EEES8_EEELi128ENS_6half_tEfNS_4arch4Sm80ELb1ELb0ELb0ELb0ELb0ELb0ELb1ELb1EEENS1_21CollectiveEpilogueFwdINS6_IJS8_S8_S9_EEENS6_IJNS7_ILi1EEESH_SH_EEESB_SD_Li128ELb0ELb1ELb1ELb0EEENS1_30DynamicPersistentTileSchedulerILi128ELi128ELb1ELb1ELb0EEEEEEEEEvNT_6ParamsE,@"STO_CUDA_ENTRY STV_DEFAULT"
_ZN7cutlass13device_kernelIN5flash19enable_sm80_to_sm89INS1_16FlashAttnFwdSm80INS1_25CollectiveMainloopFwdSm80ILi4ELi1ELb0EN4cute5tupleIJNS5_1CILi128EEENS7_ILi64EEES8_EEELi128ENS_6half_tEfNS_4arch4Sm80ELb1ELb0ELb0ELb0ELb0ELb0ELb1ELb1EEENS1_21CollectiveEpilogueFwdINS6_IJS8_S8_S9_EEENS6_IJNS7_ILi1EEESH_SH_EEESB_SD_Li128ELb0ELb1ELb1ELb0EEENS1_30DynamicPersistentTileSchedulerILi128ELi128ELb1ELb1ELb0EEEEEEEEEvNT_6ParamsE:
[----:B------:R-:W-:Y:S01]  /*0000*/  LDC R1, c[0x0][0x28] ;  /* 0x00000a00ff017b82 */ /* 0x000fe20000000800 */
[----:B------:R-:W-:Y:S05]  /*0010*/  EXIT ;  /* 0x000000000000794d */ /* 0x000fea0003800000 */
.L_x_9:
        /* <DEDUP_REMOVED lines=14> */
.L_x_21:


//--------------------- .text._ZN7cutlass13device_kernelIN5flash19enable_sm80_to_sm89INS1_16FlashAttnFwdSm80INS1_25CollectiveMainloopFwdSm80ILi8ELi1ELb1EN4cute5tupleIJNS5_1CILi128EEENS7_ILi112EEES8_EEELi128ENS_6half_tEfNS_4arch4Sm80ELb1ELb0ELb0ELb1ELb0ELb0ELb1ELb1EEENS1_21CollectiveEpilogueFwdINS6_IJS8_S8_S9_EEENS6_IJNS7_ILi1EEESH_SH_EEESB_SD_Li256ELb1ELb1ELb1ELb0EEENS1_36VarlenDynamicPersistentTileSchedulerILi128ELi112ELi256ELi256ELb1ELb1ELb0ELb1ELb1ELb1EEEEEEEEEvNT_6ParamsE --------------------------
	.section	.text._ZN7cutlass13device_kernelIN5flash19enable_sm80_to_sm89INS1_16FlashAttnFwdSm80INS1_25CollectiveMainloopFwdSm80ILi8ELi1ELb1EN4cute5tupleIJNS5_1CILi128EEENS7_ILi112EEES8_EEELi128ENS_6half_tEfNS_4arch4Sm80ELb1ELb0ELb0ELb1ELb0ELb0ELb1ELb1EEENS1_21CollectiveEpilogueFwdINS6_IJS8_S8_S9_EEENS6_IJNS7_ILi1EEESH_SH_EEESB_SD_Li256ELb1ELb1ELb1ELb0EEENS1_36VarlenDynamicPersistentTileSchedulerILi128ELi112ELi256ELi256ELb1ELb1ELb0ELb1ELb1ELb1EEEEEEEEEvNT_6ParamsE,"ax",@progbits
	.align	128
.text._ZN7cutlass13device_kernelIN5flash19enable_sm80_to_sm89INS1_16FlashAttnFwdSm80INS1_25CollectiveMainloopFwdSm80ILi8ELi1ELb1EN4cute5tupleIJNS5_1CILi128EEENS7_ILi112EEES8_EEELi128ENS_6half_tEfNS_4arch4Sm80ELb1ELb0ELb0ELb1ELb0ELb0ELb1ELb1EEENS1_21CollectiveEpilogueFwdINS6_IJS8_S8_S9_EEENS6_IJNS7_ILi1EEESH_SH_EEESB_SD_Li256ELb1ELb1ELb1ELb0EEENS1_36VarlenDynamicPersistentTileSchedulerILi128ELi112ELi256ELi256ELb1ELb1ELb0ELb1ELb1ELb1EEEEEEEEEvNT_6ParamsE:
        .type           _ZN7cutlass13device_kernelIN5flash19enable_sm80_to_sm89INS1_16FlashAttnFwdSm80INS1_25CollectiveMainloopFwdSm80ILi8ELi1ELb1EN4cute5tupleIJNS5_1CILi128EEENS7_ILi112EEES8_EEELi128ENS_6half_tEfNS_4arch4Sm80ELb1ELb0ELb0ELb1ELb0ELb0ELb1ELb1EEENS1_21CollectiveEpilogueFwdINS6_IJS8_S8_S9_EEENS6_IJNS7_ILi1EEESH_SH_EEESB_SD_Li256ELb1ELb1ELb1ELb0EEENS1_36VarlenDynamicPersistentTileSchedulerILi128ELi112ELi256ELi256ELb1ELb1ELb0ELb1ELb1ELb1EEEEEEEEEvNT_6ParamsE,@function
        .size           _ZN7cutlass13device_kernelIN5flash19enable_sm80_to_sm89INS1_16FlashAttnFwdSm80INS1_25CollectiveMainloopFwdSm80ILi8ELi1ELb1EN4cute5tupleIJNS5_1CILi128EEENS7_ILi112EEES8_EEELi128ENS_6half_tEfNS_4arch4Sm80ELb1ELb0ELb0ELb1ELb0ELb0ELb1ELb1EEENS1_21CollectiveEpilogueFwdINS6_IJS8_S8_S9_EEENS6_IJNS7_ILi1EEESH_SH_EEESB_SD_Li256ELb1ELb1ELb1ELb0EEENS1_36VarlenDynamicPersistentTileSchedulerILi128ELi112ELi256ELi256ELb1ELb1ELb0ELb1ELb1ELb1EEEEEEEEEvNT_6ParamsE,(.L_x_22 - _ZN7cutlass13device_kernelIN5flash19enable_sm80_to_sm89INS1_16FlashAttnFwdSm80INS1_25CollectiveMainloopFwdSm80ILi8ELi1ELb1EN4cute5tupleIJNS5_1CILi128EEENS7_ILi112EEES8_EEELi128ENS_6half_tEfNS_4arch4Sm80ELb1ELb0ELb0ELb1ELb0ELb0ELb1ELb1EEENS1_21CollectiveEpilogueFwdINS6_IJS8_S8_S9_EEENS6_IJNS7_ILi1EEESH_SH_EEESB_SD_Li256ELb1ELb1ELb1ELb0EEENS1_36VarlenDynamicPersistentTileSchedulerILi128ELi112ELi256ELi256ELb1ELb1ELb0ELb1ELb1ELb1EEEEEEEEEvNT_6ParamsE)
        .other          _ZN7cutlass13device_kernelIN5flash19enable_sm80_to_sm89INS1_16FlashAttnFwdSm80INS1_25CollectiveMainloopFwdSm80ILi8ELi1ELb1EN4cute5tupleIJNS5_1CILi128EEENS7_ILi112EEES8_EEELi128ENS_6half_tEfNS_4arch4Sm80ELb1ELb0ELb0ELb1ELb0ELb0ELb1ELb1EEENS1_21CollectiveEpilogueFwdINS6_IJS8_S8_S9_EEENS6_IJNS7_ILi1EEESH_SH_EEESB_SD_Li256ELb1ELb1ELb1ELb0EEENS1_36VarlenDynamicPersistentTileSchedulerILi128ELi112ELi256ELi256ELb1ELb1ELb0ELb1ELb1ELb1EEEEEEEEEvNT_6ParamsE,@"STO_CUDA_ENTRY STV_DEFAULT"
_ZN7cutlass13device_kernelIN5flash19enable_sm80_to_sm89INS1_16FlashAttnFwdSm80INS1_25CollectiveMainloopFwdSm80ILi8ELi1ELb1EN4cute5tupleIJNS5_1CILi128EEENS7_ILi112EEES8_EEELi128ENS_6half_tEfNS_4arch4Sm80ELb1ELb0ELb0ELb1ELb0ELb0ELb1ELb1EEENS1_21CollectiveEpilogueFwdINS6_IJS8_S8_S9_EEENS6_IJNS7_ILi1EEESH_SH_EEESB_SD_Li256ELb1ELb1ELb1ELb0EEENS1_36VarlenDynamicPersistentTileSchedulerILi128ELi112ELi256ELi256ELb1ELb1ELb0ELb1ELb1ELb1EEEEEEEEEvNT_6ParamsE:
[----:B------:R-:W-:Y:S01]  /*0000*/  LDC R1, c[0x0][0x28] ;  /* 0x00000a00ff017b82 */ /* 0x000fe20000000800 */
[----:B------:R-:W-:Y:S05]  /*0010*/  EXIT ;  /* 0x000000000000794d */ /* 0x000fea0003800000 */
.L_x_10:
        /* <DEDUP_REMOVED lines=14> */
.L_x_22:


//--------------------- .text._ZN7cutlass13device_kernelIN5flash19enable_sm80_to_sm89INS1_16FlashAttnFwdSm80INS1_25CollectiveMainloopFwdSm80ILi8ELi1ELb1EN4cute5tupleIJNS5_1CILi128EEENS7_ILi112EEES8_EEELi128ENS_6half_tEfNS_4arch4Sm80ELb1ELb0ELb0ELb1ELb0ELb1ELb1ELb1EEENS1_21CollectiveEpilogueFwdINS6_IJS8_S8_S9_EEENS6_IJNS7_ILi1EEESH_SH_EEESB_SD_Li256ELb1ELb1ELb1ELb0EEENS1_36VarlenDynamicPersistentTileSchedulerILi128ELi112ELi256ELi256ELb1ELb1ELb0ELb1ELb1ELb1EEEEEEEEEvNT_6ParamsE --------------------------
	.section	.text._ZN7cutlass13device_kernelIN5flash19enable_sm80_to_sm89INS1_16FlashAttnFwdSm80INS1_25CollectiveMainloopFwdSm80ILi8ELi1ELb1EN4cute5tupleIJNS5_1CILi128EEENS7_ILi112EEES8_EEELi128ENS_6half_tEfNS_4arch4Sm80ELb1ELb0ELb0ELb1ELb0ELb1ELb1ELb1EEENS1_21CollectiveEpilogueFwdINS6_IJS8_S8_S9_EEENS6_IJNS7_ILi1EEESH_SH_EEESB_SD_Li256ELb1ELb1ELb1ELb0EEENS1_36VarlenDynamicPersistentTileSchedulerILi128ELi112ELi256ELi256ELb1ELb1ELb0ELb1ELb1ELb1EEEEEEEEEvNT_6ParamsE,"ax",@progbits
	.align	128
.text._ZN7cutlass13device_kernelIN5flash19enable_sm80_to_sm89INS1_16FlashAttnFwdSm80INS1_25CollectiveMainloopFwdSm80ILi8ELi1ELb1EN4cute5tupleIJNS5_1CILi128EEENS7_ILi112EEES8_EEELi128ENS_6half_tEfNS_4arch4Sm80ELb1ELb0ELb0ELb1ELb0ELb1ELb1ELb1EEENS1_21CollectiveEpilogueFwdINS6_IJS8_S8_S9_EEENS6_IJNS7_ILi1EEESH_SH_EEESB_SD_Li256ELb1ELb1ELb1ELb0EEENS1_36VarlenDynamicPersistentTileSchedulerILi128ELi112ELi256ELi256ELb1ELb1ELb0ELb1ELb1ELb1EEEEEEEEEvNT_6ParamsE:
        .type           _ZN7cutlass13device_kernelIN5flash19enable_sm80_to_sm89INS1_16FlashAttnFwdSm80INS1_25CollectiveMainloopFwdSm80ILi8ELi1ELb1EN4cute5tupleIJNS5_1CILi128EEENS7_ILi112EEES8_EEELi128ENS_6half_tEfNS_4arch4Sm80ELb1ELb0ELb0ELb1ELb0ELb1ELb1ELb1EEENS1_21CollectiveEpilogueFwdINS6_IJS8_S8_S9_EEENS6_IJNS7_ILi1EEESH_SH_EEESB_SD_Li256ELb1ELb1ELb1ELb0EEENS1_36VarlenDynamicPersistentTileSchedulerILi128ELi112ELi256ELi256ELb1ELb1ELb0ELb1ELb1ELb1EEEEEEEEEvNT_6ParamsE,@function
        .size           _ZN7cutlass13device_kernelIN5flash19enable_sm80_to_sm89INS1_16FlashAttnFwdSm80INS1_25CollectiveMainloopFwdSm80ILi8ELi1ELb1EN4cute5tupleIJNS5_1CILi128EEENS7_ILi112EEES8_EEELi128ENS_6half_tEfNS_4arch4Sm80ELb1ELb0ELb0ELb1ELb0ELb1ELb1ELb1EEENS1_21CollectiveEpilogueFwdINS6_IJS8_S8_S9_EEENS6_IJNS7_ILi1EEESH_SH_EEESB_SD_Li256ELb1ELb1ELb1ELb0EEENS1_36VarlenDynamicPersistentTileSchedulerILi128ELi112ELi256ELi256ELb1ELb1ELb0ELb1ELb1ELb1EEEEEEEEEvNT_6ParamsE,(.L_x_23 - _ZN7cutlass13device_kernelIN5flash19enable_sm80_to_sm89INS1_16FlashAttnFwdSm80INS1_25CollectiveMainloopFwdSm80ILi8ELi1ELb1EN4cute5tupleIJNS5_1CILi128EEENS7_ILi112EEES8_EEELi128ENS_6half_tEfNS_4arch4Sm80ELb1ELb0ELb0ELb1ELb0ELb1ELb1ELb1EEENS1_21CollectiveEpilogueFwdINS6_IJS8_S8_S9_EEENS6_IJNS7_ILi1EEESH_SH_EEESB_SD_Li256ELb1ELb1ELb1ELb0EEENS1_36VarlenDynamicPersistentTileSchedulerILi128ELi112ELi256ELi256ELb1ELb1ELb0ELb1ELb1ELb1EEEEEEEEEvNT_6ParamsE)
        .other          _ZN7cutlass13device_kernelIN5flash19enable_sm80_to_sm89INS1_16FlashAttnFwdSm80INS1_25CollectiveMainloopFwdSm80ILi8ELi1ELb1EN4cute5tupleIJNS5_1CILi128EEENS7_ILi112EEES8_EEELi128ENS_6half_tEfNS_4arch4Sm80ELb1ELb0ELb0ELb1ELb0ELb1ELb1ELb1EEENS1_21CollectiveEpilogueFwdINS6_IJS8_S8_S9_EEENS6_IJNS7_ILi1EEESH_SH_EEESB_SD_Li256ELb1ELb1ELb1ELb0EEENS1_36VarlenDynamicPersistentTileSchedulerILi128ELi112ELi256ELi256ELb1ELb1ELb0ELb1ELb1ELb1EEEEEEEEEvNT_6ParamsE,@"STO_CUDA_ENTRY STV_DEFAULT"
_ZN7cutlass13device_kernelIN5flash19enable_sm80_to_sm89INS1_16FlashAttnFwdSm80INS1_25CollectiveMainloopFwdSm80ILi8ELi1ELb1EN4cute5tupleIJNS5_1CILi128EEENS7_ILi112EEES8_EEELi128ENS_6half_tEfNS_4arch4Sm80ELb1ELb0ELb0ELb1ELb0ELb1ELb1ELb1EEENS1_21CollectiveEpilogueFwdINS6_IJS8_S8_S9_EEENS6_IJNS7_ILi1EEESH_SH_EEESB_SD_Li256ELb1ELb1ELb1ELb0EEENS1_36VarlenDynamicPersistentTileSchedulerILi128ELi112ELi256ELi256ELb1ELb1ELb0ELb1ELb1ELb1EEEEEEEEEvNT_6ParamsE:
[----:B------:R-:W-:Y:S01]  /*0000*/  LDC R1, c[0x0][0x28] ;  /* 0x00000a00ff017b82 */ /* 0x000fe20000000800 */
[----:B------:R-:W-:Y:S05]  /*0010*/  EXIT ;  /* 0x000000000000794d */ /* 0x000fea0003800000 */
.L_x_11:
        /* <DEDUP_REMOVED lines=14> */
.L_x_23:


//--------------------- .nv.shared.reserved.0     --------------------------
	.section	.nv.shared.reserved.0,"aw",@nobits
	.weak		__nv_reservedSMEM_offset_0_alias
	.size		__nv_reservedSMEM_offset_0_alias, 0, 0
	.other		__nv_reservedSMEM_offset_0_alias,@"STO_CUDA_RESERVED_SHARED STV_DEFAULT"
__nv_reservedSMEM_offset_0_alias:
	.zero		0


//--------------------- .nv.global                --------------------------
	.section	.nv.global,"aw",@nobits
.nv.global:
	.type		_ZN72_INTERNAL_b7e0c698_36_flash_fwd_hdim128_fp16_split_sm80_cu_c784774a_32484cute1_E,@object
	.size		_ZN72_INTERNAL_b7e0c698_36_flash_fwd_hdim128_fp16_split_sm80_cu_c784774a_32484cute1_E,(_ZN72_INTERNAL_b7e0c698_36_flash_fwd_hdim128_fp16_split_sm80_cu_c784774a_32484cuda3std3__45__cpo6cbeginE - _ZN72_INTERNAL_b7e0c698_36_flash_fwd_hdim128_fp16_split_sm80_cu_c784774a_32484cute1_E)
_ZN72_INTERNAL_b7e0c698_36_flash_fwd_hdim128_fp16_split_sm80_cu_c784774a_32484cute1_E:
	.zero		1
	.type		_ZN72_INTERNAL_b7e0c698_36_flash_fwd_hdim128_fp16_split_sm80_cu_c784774a_32484cuda3std3__45__cpo6cbeginE,@object
	.size		_ZN72_INTERNAL_b7e0c698_36_flash_fwd_hdim128_fp16_split_sm80_cu_c784774a_32484cuda3std3__45__cpo6cbeginE,(_ZN72_INTERNAL_b7e0c698_36_flash_fwd_hdim128_fp16_split_sm80_cu_c784774a_32484cuda3std3__48in_placeE - _ZN72_INTERNAL_b7e0c698_36_flash_fwd_hdim128_fp16_split_sm80_cu_c784774a_32484cuda3std3__45__cpo6cbeginE)
_ZN72_INTERNAL_b7e0c698_36_flash_fwd_hdim128_fp16_split_sm80_cu_c784774a_32484cuda3std3__45__cpo6cbeginE:
	.zero		1
	.type		_ZN72_INTERNAL_b7e0c698_36_flash_fwd_hdim128_fp16_split_sm80_cu_c784774a_32484cuda3std3__48in_placeE,@object
	.size		_ZN72_INTERNAL_b7e0c698_36_flash_fwd_hdim128_fp16_split_sm80_cu_c784774a_32484cuda3std3__48in_placeE,(_ZN72_INTERNAL_b7e0c698_36_flash_fwd_hdim128_fp16_split_sm80_cu_c784774a_32484cuda3std6ranges3__45__cpo9iter_moveE - _ZN72_INTERNAL_b7e0c698_36_flash_fwd_hdim128_fp16_split_sm80_cu_c784774a_32484cuda3std3__48in_placeE)
_ZN72_INTERNAL_b7e0c698_36_flash_fwd_hdim128_fp16_split_sm80_cu_c784774a_32484cuda3std3__48in_placeE:
	.zero		1
	.type		_ZN72_INTERNAL_b7e0c698_36_flash_fwd_hdim128_fp16_split_sm80_cu_c784774a_32484cuda3std6ranges3__45__cpo9iter_moveE,@object
	.size		_ZN72_INTERNAL_b7e0c698_36_flash_fwd_hdim128_fp16_split_sm80_cu_c784774a_32484cuda3std6ranges3__45__cpo9iter_moveE,(_ZN72_INTERNAL_b7e0c698_36_flash_fwd_hdim128_fp16_split_sm80_cu_c784774a_32484cuda3std3__45__cpo5beginE - _ZN72_INTERNAL_b7e0c698_36_flash_fwd_hdim128_fp16_split_sm80_cu_c784774a_32484cuda3std6ranges3__45__cpo9iter_moveE)
_ZN72_INTERNAL_b7e0c698_36_flash_fwd_hdim128_fp16_split_sm80_cu_c784774a_32484cuda3std6ranges3__45__cpo9iter_moveE:
	.zero		1
	.type		_ZN72_INTERNAL_b7e0c698_36_flash_fwd_hdim128_fp16_split_sm80_cu_c784774a_32484cuda3std3__45__cpo5beginE,@object
	.size		_ZN72_INTERNAL_b7e0c698_36_flash_fwd_hdim128_fp16_split_sm80_cu_c784774a_32484cuda3std3__45__cpo5beginE,(_ZN72_INTERNAL_b7e0c698_36_flash_fwd_hdim128_fp16_split_sm80_cu_c784774a_32484cuda3std3__474_GLOBAL__N__b7e0c698_36_flash_fwd_hdim128_fp16_split_sm80_cu_c784774a_32486ignoreE - _ZN72_INTERNAL_b7e0c698_36_flash_fwd_hdim128_fp16_split_sm80_cu_c784774a_32484cuda3std3__45__cpo5beginE)
_ZN72_INTERNAL_b7e0c698_36_flash_fwd_hdim128_fp16_split_sm80_cu_c784774a_32484cuda3std3__45__cpo5beginE:
	.zero		1
	.type		_ZN72_INTERNAL_b7e0c698_36_flash_fwd_hdim128_fp16_split_sm80_cu_c784774a_32484cuda3std3__474_GLOBAL__N__b7e0c698_36_flash_fwd_hdim128_fp16_split_sm80_cu_c784774a_32486ignoreE,@object
	.size		_ZN72_INTERNAL_b7e0c698_36_flash_fwd_hdim128_fp16_split_sm80_cu_c784774a_32484cuda3std3__474_GLOBAL__N__b7e0c698_36_flash_fwd_hdim128_fp16_split_sm80_cu_c784774a_32486ignoreE,(_ZN72_INTERNAL_b7e0c698_36_flash_fwd_hdim128_fp16_split_sm80_cu_c784774a_32484cute7productE - _ZN72_INTERNAL_b7e0c698_36_flash_fwd_hdim128_fp16_split_sm80_cu_c784774a_32484cuda3std3__474_GLOBAL__N__b7e0c698_36_flash_fwd_hdim128_fp16_split_sm80_cu_c784774a_32486ignoreE)
_ZN72_INTERNAL_b7e0c698_36_flash_fwd_hdim128_fp16_split_sm80_cu_c784774a_32484cuda3std3__474_GLOBAL__N__b7e0c698_36_flash_fwd_hdim128_fp16_split_sm80_cu_c784774a_32486ignoreE:
	.zero		1
	.type		_ZN72_INTERNAL_b7e0c698_36_flash_fwd_hdim128_fp16_split_sm80_cu_c784774a_32484cute7productE,@object
	.size		_ZN72_INTERNAL_b7e0c698_36_flash_fwd_hdim128_fp16_split_sm80_cu_c784774a_32484cute7productE,(_ZN72_INTERNAL_b7e0c698_36_flash_fwd_hdim128_fp16_split_sm80_cu_c784774a_32484cuda3std3__45__cpo3endE - _ZN72_INTERNAL_b7e0c698_36_flash_fwd_hdim128_fp16_split_sm80_cu_c784774a_32484cute7productE)
_ZN72_INTERNAL_b7e0c698_36_flash_fwd_hdim128_fp16_split_sm80_cu_c784774a_32484cute7productE:
	.zero		1
	.type		_ZN72_INTERNAL_b7e0c698_36_flash_fwd_hdim128_fp16_split_sm80_cu_c784774a_32484cuda3std3__45__cpo3endE,@object
	.size		_ZN72_INTERNAL_b7e0c698_36_flash_fwd_hdim128_fp16_split_sm80_cu_c784774a_32484cuda3std3__45__cpo3endE,(_ZN72_INTERNAL_b7e0c698_36_flash_fwd_hdim128_fp16_split_sm80_cu_c784774a_32484cuda3std3__419piecewise_constructE - _ZN72_INTERNAL_b7e0c698_36_flash_fwd_hdim128_fp16_split_sm80_cu_c784774a_32484cuda3std3__45__cpo3endE)
_ZN72_INTERNAL_b7e0c698_36_flash_fwd_hdim128_fp16_split_sm80_cu_c784774a_32484cuda3std3__45__cpo3endE:
	.zero		1
	.type		_ZN72_INTERNAL_b7e0c698_36_flash_fwd_hdim128_fp16_split_sm80_cu_c784774a_32484cuda3std3__419piecewise_constructE,@object
	.size		_ZN72_INTERNAL_b7e0c698_36_flash_fwd_hdim128_fp16_split_sm80_cu_c784774a_32484cuda3std3__419piecewise_constructE,(_ZN72_INTERNAL_b7e0c698_36_flash_fwd_hdim128_fp16_split_sm80_cu_c784774a_32484cuda3std3__45__cpo4cendE - _ZN72_INTERNAL_b7e0c698_36_flash_fwd_hdim128_fp16_split_sm80_cu_c784774a_32484cuda3std3__419piecewise_constructE)
_ZN72_INTERNAL_b7e0c698_36_flash_fwd_hdim128_fp16_split_sm80_cu_c784774a_32484cuda3std3__419piecewise_constructE:
	.zero		1
	.type		_ZN72_INTERNAL_b7e0c698_36_flash_fwd_hdim128_fp16_split_sm80_cu_c784774a_32484cuda3std3__45__cpo4cendE,@object
	.size		_ZN72_INTERNAL_b7e0c698_36_flash_fwd_hdim128_fp16_split_sm80_cu_c784774a_32484cuda3std3__45__cpo4cendE,(_ZN72_INTERNAL_b7e0c698_36_flash_fwd_hdim128_fp16_split_sm80_cu_c784774a_32484cuda3std6ranges3__45__cpo4swapE - _ZN72_INTERNAL_b7e0c698_36_flash_fwd_hdim128_fp16_split_sm80_cu_c784774a_32484cuda3std3__45__cpo4cendE)
_ZN72_INTERNAL_b7e0c698_36_flash_fwd_hdim128_fp16_split_sm80_cu_c784774a_32484cuda3std3__45__cpo4cendE:
	.zero		1
	.type		_ZN72_INTERNAL_b7e0c698_36_flash_fwd_hdim128_fp16_split_sm80_cu_c784774a_32484cuda3std6ranges3__45__cpo4swapE,@object
	.size		_ZN72_INTERNAL_b7e0c698_36_flash_fwd_hdim128_fp16_split_sm80_cu_c784774a_32484cuda3std6ranges3__45__cpo4swapE,(.L_7 - _ZN72_INTERNAL_b7e0c698_36_flash_fwd_hdim128_fp16_split_sm80_cu_c784774a_32484cuda3std6ranges3__45__cpo4swapE)
_ZN72_INTERNAL_b7e0c698_36_flash_fwd_hdim128_fp16_split_sm80_cu_c784774a_32484cuda3std6ranges3__45__cpo4swapE:
	.zero		1
.L_7:


//--------------------- .nv.constant0._ZN7cutlass13device_kernelIN5flash19enable_sm80_to_sm89INS1_16FlashAttnFwdSm80INS1_25CollectiveMainloopFwdSm80ILi8ELi1ELb1EN4cute5tupleIJNS5_1CILi128EEES8_S8_EEELi128ENS_6half_tEfNS_4arch4Sm80ELb0ELb0ELb0ELb0ELb0ELb0ELb1ELb1EEENS1_21CollectiveEpilogueFwdIS9_NS6_IJNS7_ILi1EEESF_SF_EEESA_SC_Li256ELb0ELb1ELb1ELb0EEENS1_19SingleTileSchedulerILb0ELb1ELb1ELi128EEEEEEEEEvNT_6ParamsE --------------------------
	.section	.nv.constant0._ZN7cutlass13device_kernelIN5flash19enable_sm80_to_sm89INS1_16FlashAttnFwdSm80INS1_25CollectiveMainloopFwdSm80ILi8ELi1ELb1EN4cute5tupleIJNS5_1CILi128EEES8_S8_EEELi128ENS_6half_tEfNS_4arch4Sm80ELb0ELb0ELb0ELb0ELb0ELb0ELb1ELb1EEENS1_21CollectiveEpilogueFwdIS9_NS6_IJNS7_ILi1EEESF_SF_EEESA_SC_Li256ELb0ELb1ELb1ELb0EEENS1_19SingleTileSchedulerILb0ELb1ELb1ELi128EEEEEEEEEvNT_6ParamsE,"a",@progbits
	.sectionflags	@""
	.align	4
.nv.constant0._ZN7cutlass13device_kernelIN5flash19enable_sm80_to_sm89INS1_16FlashAttnFwdSm80INS1_25CollectiveMainloopFwdSm80ILi8ELi1ELb1EN4cute5tupleIJNS5_1CILi128EEES8_S8_EEELi128ENS_6half_tEfNS_4arch4Sm80ELb0ELb0ELb0ELb0ELb0ELb0ELb1ELb1EEENS1_21CollectiveEpilogueFwdIS9_NS6_IJNS7_ILi1EEESF_SF_EEESA_SC_Li256ELb0ELb1ELb1ELb0EEENS1_19SingleTileSchedulerILb0ELb1ELb1ELi128EEEEEEEEEvNT_6ParamsE:
	.zero		1576


//--------------------- .nv.constant0._ZN7cutlass13device_kernelIN5flash19enable_sm80_to_sm89INS1_16FlashAttnFwdSm80INS1_25CollectiveMainloopFwdSm80ILi8ELi1ELb1EN4cute5tupleIJNS5_1CILi128EEENS7_ILi96EEES8_EEELi128ENS_6half_tEfNS_4arch4Sm80ELb0ELb1ELb0ELb0ELb0ELb0ELb1ELb1EEENS1_21CollectiveEpilogueFwdINS6_IJS8_S8_S9_EEENS6_IJNS7_ILi1EEESH_SH_EEESB_SD_Li256ELb0ELb1ELb1ELb0EEENS1_19SingleTileSchedulerILb0ELb1ELb1ELi128EEEEEEEEEvNT_6ParamsE --------------------------
	.section	.nv.constant0._ZN7cutlass13device_kernelIN5flash19enable_sm80_to_sm89INS1_16FlashAttnFwdSm80INS1_25CollectiveMainloopFwdSm80ILi8ELi1ELb1EN4cute5tupleIJNS5_1CILi128EEENS7_ILi96EEES8_EEELi128ENS_6half_tEfNS_4arch4Sm80ELb0ELb1ELb0ELb0ELb0ELb0ELb1ELb1EEENS1_21CollectiveEpilogueFwdINS6_IJS8_S8_S9_EEENS6_IJNS7_ILi1EEESH_SH_EEESB_SD_Li256ELb0ELb1ELb1ELb0EEENS1_19SingleTileSchedulerILb0ELb1ELb1ELi128EEEEEEEEEvNT_6ParamsE,"a",@progbits
	.sectionflags	@""
	.align	4
.nv.constant0._ZN7cutlass13device_kernelIN5flash19enable_sm80_to_sm89INS1_16FlashAttnFwdSm80INS1_25CollectiveMainloopFwdSm80ILi8ELi1ELb1EN4cute5tupleIJNS5_1CILi128EEENS7_ILi96EEES8_EEELi128ENS_6half_tEfNS_4arch4Sm80ELb0ELb1ELb0ELb0ELb0ELb0ELb1ELb1EEENS1_21CollectiveEpilogueFwdINS6_IJS8_S8_S9_EEENS6_IJNS7_ILi1EEESH_SH_EEESB_SD_Li256ELb0ELb1ELb1ELb0EEENS1_19SingleTileSchedulerILb0ELb1ELb1ELi128EEEEEEEEEvNT_6ParamsE:
	.zero		1576


//--------------------- .nv.constant0._ZN7cutlass13device_kernelIN5flash19enable_sm80_to_sm89INS1_16FlashAttnFwdSm80INS1_25CollectiveMainloopFwdSm80ILi8ELi1ELb1EN4cute5tupleIJNS5_1CILi128EEES8_S8_EEELi128ENS_6half_tEfNS_4arch4Sm80ELb1ELb0ELb0ELb0ELb0ELb0ELb1ELb1EEENS1_21CollectiveEpilogueFwdIS9_NS6_IJNS7_ILi1EEESF_SF_EEESA_SC_Li256ELb0ELb1ELb1ELb0EEENS1_30DynamicPersistentTileSchedulerILi256ELi256ELb1ELb1ELb0EEEEEEEEEvNT_6ParamsE --------------------------
	.section	.nv.constant0._ZN7cutlass13device_kernelIN5flash19enable_sm80_to_sm89INS1_16FlashAttnFwdSm80INS1_25CollectiveMainloopFwdSm80ILi8ELi1ELb1EN4cute5tupleIJNS5_1CILi128EEES8_S8_EEELi128ENS_6half_tEfNS_4arch4Sm80ELb1ELb0ELb0ELb0ELb0ELb0ELb1ELb1EEENS1_21CollectiveEpilogueFwdIS9_NS6_IJNS7_ILi1EEESF_SF_EEESA_SC_Li256ELb0ELb1ELb1ELb0EEENS1_30DynamicPersistentTileSchedulerILi256ELi256ELb1ELb1ELb0EEEEEEEEEvNT_6ParamsE,"a",@progbits
	.sectionflags	@""
	.align	4
.nv.constant0._ZN7cutlass13device_kernelIN5flash19enable_sm80_to_sm89INS1_16FlashAttnFwdSm80INS1_25CollectiveMainloopFwdSm80ILi8ELi1ELb1EN4cute5tupleIJNS5_1CILi128EEES8_S8_EEELi128ENS_6half_tEfNS_4arch4Sm80ELb1ELb0ELb0ELb0ELb0ELb0ELb1ELb1EEENS1_21CollectiveEpilogueFwdIS9_NS6_IJNS7_ILi1EEESF_SF_EEESA_SC_Li256ELb0ELb1ELb1ELb0EEENS1_30DynamicPersistentTileSchedulerILi256ELi256ELb1ELb1ELb0EEEEEEEEEvNT_6ParamsE:
	.zero		1592


//--------------------- .nv.constant0._ZN7cutlass13device_kernelIN5flash19enable_sm80_to_sm89INS1_16FlashAttnFwdSm80INS1_25CollectiveMainloopFwdSm80ILi4ELi1ELb0EN4cute5tupleIJNS5_1CILi128EEENS7_ILi64EEES8_EEELi128ENS_6half_tEfNS_4arch4Sm80ELb0ELb0ELb0ELb0ELb0ELb0ELb1ELb1EEENS1_21CollectiveEpilogueFwdINS6_IJS8_S8_S9_EEENS6_IJNS7_ILi1EEESH_SH_EEESB_SD_Li128ELb0ELb1ELb1ELb0EEENS1_19SingleTileSchedulerILb0ELb1ELb1ELi128EEEEEEEEEvNT_6ParamsE --------------------------
	.section	.nv.constant0._ZN7cutlass13device_kernelIN5flash19enable_sm80_to_sm89INS1_16FlashAttnFwdSm80INS1_25CollectiveMainloopFwdSm80ILi4ELi1ELb0EN4cute5tupleIJNS5_1CILi128EEENS7_ILi64EEES8_EEELi128ENS_6half_tEfNS_4arch4Sm80ELb0ELb0ELb0ELb0ELb0ELb0ELb1ELb1EEENS1_21CollectiveEpilogueFwdINS6_IJS8_S8_S9_EEENS6_IJNS7_ILi1EEESH_SH_EEESB_SD_Li128ELb0ELb1ELb1ELb0EEENS1_19SingleTileSchedulerILb0ELb1ELb1ELi128EEEEEEEEEvNT_6ParamsE,"a",@progbits
	.sectionflags	@""
	.align	4
.nv.constant0._ZN7cutlass13device_kernelIN5flash19enable_sm80_to_sm89INS1_16FlashAttnFwdSm80INS1_25CollectiveMainloopFwdSm80ILi4ELi1ELb0EN4cute5tupleIJNS5_1CILi128EEENS7_ILi64EEES8_EEELi128ENS_6half_tEfNS_4arch4Sm80ELb0ELb0ELb0ELb0ELb0ELb0ELb1ELb1EEENS1_21CollectiveEpilogueFwdINS6_IJS8_S8_S9_EEENS6_IJNS7_ILi1EEESH_SH_EEESB_SD_Li128ELb0ELb1ELb1ELb0EEENS1_19SingleTileSchedulerILb0ELb1ELb1ELi128EEEEEEEEEvNT_6ParamsE:
	.zero		1576


//--------------------- .nv.constant0._ZN7cutlass13device_kernelIN5flash19enable_sm80_to_sm89INS1_16FlashAttnFwdSm80INS1_25CollectiveMainloopFwdSm80ILi8ELi1ELb1EN4cute5tupleIJNS5_1CILi128EEENS7_ILi112EEES8_EEELi128ENS_6half_tEfNS_4arch4Sm80ELb0ELb0ELb0ELb1ELb0ELb0ELb1ELb1EEENS1_21CollectiveEpilogueFwdINS6_IJS8_S8_S9_EEENS6_IJNS7_ILi1EEESH_SH_EEESB_SD_Li256ELb1ELb1ELb1ELb0EEENS1_36VarlenDynamicPersistentTileSchedulerILi128ELi112ELi256ELi256ELb1ELb1ELb0ELb0ELb1ELb1EEEEEEEEEvNT_6ParamsE --------------------------
	.section	.nv.constant0._ZN7cutlass13device_kernelIN5flash19enable_sm80_to_sm89INS1_16FlashAttnFwdSm80INS1_25CollectiveMainloopFwdSm80ILi8ELi1ELb1EN4cute5tupleIJNS5_1CILi128EEENS7_ILi112EEES8_EEELi128ENS_6half_tEfNS_4arch4Sm80ELb0ELb0ELb0ELb1ELb0ELb0ELb1ELb1EEENS1_21CollectiveEpilogueFwdINS6_IJS8_S8_S9_EEENS6_IJNS7_ILi1EEESH_SH_EEESB_SD_Li256ELb1ELb1ELb1ELb0EEENS1_36VarlenDynamicPersistentTileSchedulerILi128ELi112ELi256ELi256ELb1ELb1ELb0ELb0ELb1ELb1EEEEEEEEEvNT_6ParamsE,"a",@progbits
	.sectionflags	@""
	.align	4
.nv.constant0._ZN7cutlass13device_kernelIN5flash19enable_sm80_to_sm89INS1_16FlashAttnFwdSm80INS1_25CollectiveMainloopFwdSm80ILi8ELi1ELb1EN4cute5tupleIJNS5_1CILi128EEENS7_ILi112EEES8_EEELi128ENS_6half_tEfNS_4arch4Sm80ELb0ELb0ELb0ELb1ELb0ELb0ELb1ELb1EEENS1_21CollectiveEpilogueFwdINS6_IJS8_S8_S9_EEENS6_IJNS7_ILi1EEESH_SH_EEESB_SD_Li256ELb1ELb1ELb1ELb0EEENS1_36VarlenDynamicPersistentTileSchedulerILi128ELi112ELi256ELi256ELb1ELb1ELb0ELb0ELb1ELb1EEEEEEEEEvNT_6ParamsE:
	.zero		1608


//--------------------- .nv.constant0._ZN7cutlass13device_kernelIN5flash19enable_sm80_to_sm89INS1_16FlashAttnFwdSm80INS1_25CollectiveMainloopFwdSm80ILi8ELi1ELb1EN4cute5tupleIJNS5_1CILi128EEENS7_ILi112EEES8_EEELi128ENS_6half_tEfNS_4arch4Sm80ELb0ELb0ELb0ELb1ELb0ELb1ELb1ELb1EEENS1_21CollectiveEpilogueFwdINS6_IJS8_S8_S9_EEENS6_IJNS7_ILi1EEESH_SH_EEESB_SD_Li256ELb1ELb1ELb1ELb0EEENS1_36VarlenDynamicPersistentTileSchedulerILi128ELi112ELi256ELi256ELb1ELb1ELb0ELb0ELb1ELb1EEEEEEEEEvNT_6ParamsE --------------------------
	.section	.nv.constant0._ZN7cutlass13device_kernelIN5flash19enable_sm80_to_sm89INS1_16FlashAttnFwdSm80INS1_25CollectiveMainloopFwdSm80ILi8ELi1ELb1EN4cute5tupleIJNS5_1CILi128EEENS7_ILi112EEES8_EEELi128ENS_6half_tEfNS_4arch4Sm80ELb0ELb0ELb0ELb1ELb0ELb1ELb1ELb1EEENS1_21CollectiveEpilogueFwdINS6_IJS8_S8_S9_EEENS6_IJNS7_ILi1EEESH_SH_EEESB_SD_Li256ELb1ELb1ELb1ELb0EEENS1_36VarlenDynamicPersistentTileSchedulerILi128ELi112ELi256ELi256ELb1ELb1ELb0ELb0ELb1ELb1EEEEEEEEEvNT_6ParamsE,"a",@progbits
	.sectionflags	@""
	.align	4
.nv.constant0._ZN7cutlass13device_kernelIN5flash19enable_sm80_to_sm89INS1_16FlashAttnFwdSm80INS1_25CollectiveMainloopFwdSm80ILi8ELi1ELb1EN4cute5tupleIJNS5_1CILi128EEENS7_ILi112EEES8_EEELi128ENS_6half_tEfNS_4arch4Sm80ELb0ELb0ELb0ELb1ELb0ELb1ELb1ELb1EEENS1_21CollectiveEpilogueFwdINS6_IJS8_S8_S9_EEENS6_IJNS7_ILi1EEESH_SH_EEESB_SD_Li256ELb1ELb1ELb1ELb0EEENS1_36VarlenDynamicPersistentTileSchedulerILi128ELi112ELi256ELi256ELb1ELb1ELb0ELb0ELb1ELb1EEEEEEEEEvNT_6ParamsE:
	.zero		1608


//--------------------- .nv.constant0._ZN7cutlass13device_kernelIN5flash19enable_sm80_to_sm89INS1_16FlashAttnFwdSm80INS1_25CollectiveMainloopFwdSm80ILi4ELi1ELb0EN4cute5tupleIJNS5_1CILi128EEENS7_ILi48EEES8_EEELi128ENS_6half_tEfNS_4arch4Sm80ELb0ELb1ELb0ELb0ELb0ELb0ELb1ELb1EEENS1_21CollectiveEpilogueFwdINS6_IJS8_S8_S9_EEENS6_IJNS7_ILi1EEESH_SH_EEESB_SD_Li128ELb0ELb1ELb1ELb0EEENS1_19SingleTileSchedulerILb0ELb1ELb1ELi128EEEEEEEEEvNT_6ParamsE --------------------------
	.section	.nv.constant0._ZN7cutlass13device_kernelIN5flash19enable_sm80_to_sm89INS1_16FlashAttnFwdSm80INS1_25CollectiveMainloopFwdSm80ILi4ELi1ELb0EN4cute5tupleIJNS5_1CILi128EEENS7_ILi48EEES8_EEELi128ENS_6half_tEfNS_4arch4Sm80ELb0ELb1ELb0ELb0ELb0ELb0ELb1ELb1EEENS1_21CollectiveEpilogueFwdINS6_IJS8_S8_S9_EEENS6_IJNS7_ILi1EEESH_SH_EEESB_SD_Li128ELb0ELb1ELb1ELb0EEENS1_19SingleTileSchedulerILb0ELb1ELb1ELi128EEEEEEEEEvNT_6ParamsE,"a",@progbits
	.sectionflags	@""
	.align	4
.nv.constant0._ZN7cutlass13device_kernelIN5flash19enable_sm80_to_sm89INS1_16FlashAttnFwdSm80INS1_25CollectiveMainloopFwdSm80ILi4ELi1ELb0EN4cute5tupleIJNS5_1CILi128EEENS7_ILi48EEES8_EEELi128ENS_6half_tEfNS_4arch4Sm80ELb0ELb1ELb0ELb0ELb0ELb0ELb1ELb1EEENS1_21CollectiveEpilogueFwdINS6_IJS8_S8_S9_EEENS6_IJNS7_ILi1EEESH_SH_EEESB_SD_Li128ELb0ELb1ELb1ELb0EEENS1_19SingleTileSchedulerILb0ELb1ELb1ELi128EEEEEEEEEvNT_6ParamsE:
	.zero		1576


//--------------------- .nv.constant0._ZN7cutlass13device_kernelIN5flash19enable_sm80_to_sm89INS1_16FlashAttnFwdSm80INS1_25CollectiveMainloopFwdSm80ILi8ELi1ELb1EN4cute5tupleIJNS5_1CILi128EEENS7_ILi96EEES8_EEELi128ENS_6half_tEfNS_4arch4Sm80ELb0ELb1ELb0ELb1ELb0ELb0ELb1ELb1EEENS1_21CollectiveEpilogueFwdINS6_IJS8_S8_S9_EEENS6_IJNS7_ILi1EEESH_SH_EEESB_SD_Li256ELb1ELb1ELb1ELb0EEENS1_36VarlenDynamicPersistentTileSchedulerILi128ELi96ELi256ELi256ELb1ELb1ELb0ELb1ELb0ELb1EEEEEEEEEvNT_6ParamsE --------------------------
	.section	.nv.constant0._ZN7cutlass13device_kernelIN5flash19enable_sm80_to_sm89INS1_16FlashAttnFwdSm80INS1_25CollectiveMainloopFwdSm80ILi8ELi1ELb1EN4cute5tupleIJNS5_1CILi128EEENS7_ILi96EEES8_EEELi128ENS_6half_tEfNS_4arch4Sm80ELb0ELb1ELb0ELb1ELb0ELb0ELb1ELb1EEENS1_21CollectiveEpilogueFwdINS6_IJS8_S8_S9_EEENS6_IJNS7_ILi1EEESH_SH_EEESB_SD_Li256ELb1ELb1ELb1ELb0EEENS1_36VarlenDynamicPersistentTileSchedulerILi128ELi96ELi256ELi256ELb1ELb1ELb0ELb1ELb0ELb1EEEEEEEEEvNT_6ParamsE,"a",@progbits
	.sectionflags	@""
	.align	4
.nv.constant0._ZN7cutlass13device_kernelIN5flash19enable_sm80_to_sm89INS1_16FlashAttnFwdSm80INS1_25CollectiveMainloopFwdSm80ILi8ELi1ELb1EN4cute5tupleIJNS5_1CILi128EEENS7_ILi96EEES8_EEELi128ENS_6half_tEfNS_4arch4Sm80ELb0ELb1ELb0ELb1ELb0ELb0ELb1ELb1EEENS1_21CollectiveEpilogueFwdINS6_IJS8_S8_S9_EEENS6_IJNS7_ILi1EEESH_SH_EEESB_SD_Li256ELb1ELb1ELb1ELb0EEENS1_36VarlenDynamicPersistentTileSchedulerILi128ELi96ELi256ELi256ELb1ELb1ELb0ELb1ELb0ELb1EEEEEEEEEvNT_6ParamsE:
	.zero		1608


//--------------------- .nv.constant0._ZN7cutlass13device_kernelIN5flash19enable_sm80_to_sm89INS1_16FlashAttnFwdSm80INS1_25CollectiveMainloopFwdSm80ILi8ELi1ELb1EN4cute5tupleIJNS5_1CILi128EEENS7_ILi96EEES8_EEELi128ENS_6half_tEfNS_4arch4Sm80ELb0ELb1ELb0ELb1ELb0ELb1ELb1ELb1EEENS1_21CollectiveEpilogueFwdINS6_IJS8_S8_S9_EEENS6_IJNS7_ILi1EEESH_SH_EEESB_SD_Li256ELb1ELb1ELb1ELb0EEENS1_36VarlenDynamicPersistentTileSchedulerILi128ELi96ELi256ELi256ELb1ELb1ELb0ELb1ELb0ELb1EEEEEEEEEvNT_6ParamsE --------------------------
	.section	.nv.constant0._ZN7cutlass13device_kernelIN5flash19enable_sm80_to_sm89INS1_16FlashAttnFwdSm80INS1_25CollectiveMainloopFwdSm80ILi8ELi1ELb1EN4cute5tupleIJNS5_1CILi128EEENS7_ILi96EEES8_EEELi128ENS_6half_tEfNS_4arch4Sm80ELb0ELb1ELb0ELb1ELb0ELb1ELb1ELb1EEENS1_21CollectiveEpilogueFwdINS6_IJS8_S8_S9_EEENS6_IJNS7_ILi1EEESH_SH_EEESB_SD_Li256ELb1ELb1ELb1ELb0EEENS1_36VarlenDynamicPersistentTileSchedulerILi128ELi96ELi256ELi256ELb1ELb1ELb0ELb1ELb0ELb1EEEEEEEEEvNT_6ParamsE,"a",@progbits
	.sectionflags	@""
	.align	4
.nv.constant0._ZN7cutlass13device_kernelIN5flash19enable_sm80_to_sm89INS1_16FlashAttnFwdSm80INS1_25CollectiveMainloopFwdSm80ILi8ELi1ELb1EN4cute5tupleIJNS5_1CILi128EEENS7_ILi96EEES8_EEELi128ENS_6half_tEfNS_4arch4Sm80ELb0ELb1ELb0ELb1ELb0ELb1ELb1ELb1EEENS1_21CollectiveEpilogueFwdINS6_IJS8_S8_S9_EEENS6_IJNS7_ILi1EEESH_SH_EEESB_SD_Li256ELb1ELb1ELb1ELb0EEENS1_36VarlenDynamicPersistentTileSchedulerILi128ELi96ELi256ELi256ELb1ELb1ELb0ELb1ELb0ELb1EEEEEEEEEvNT_6ParamsE:
	.zero		1608


//--------------------- .nv.constant0._ZN7cutlass13device_kernelIN5flash19enable_sm80_to_sm89INS1_16FlashAttnFwdSm80INS1_25CollectiveMainloopFwdSm80ILi4ELi1ELb0EN4cute5tupleIJNS5_1CILi128EEENS7_ILi64EEES8_EEELi128ENS_6half_tEfNS_4arch4Sm80ELb1ELb0ELb0ELb0ELb0ELb0ELb1ELb1EEENS1_21CollectiveEpilogueFwdINS6_IJS8_S8_S9_EEENS6_IJNS7_ILi1EEESH_SH_EEESB_SD_Li128ELb0ELb1ELb1ELb0EEENS1_30DynamicPersistentTileSchedulerILi128ELi128ELb1ELb1ELb0EEEEEEEEEvNT_6ParamsE --------------------------
	.section	.nv.constant0._ZN7cutlass13device_kernelIN5flash19enable_sm80_to_sm89INS1_16FlashAttnFwdSm80INS1_25CollectiveMainloopFwdSm80ILi4ELi1ELb0EN4cute5tupleIJNS5_1CILi128EEENS7_ILi64EEES8_EEELi128ENS_6half_tEfNS_4arch4Sm80ELb1ELb0ELb0ELb0ELb0ELb0ELb1ELb1EEENS1_21CollectiveEpilogueFwdINS6_IJS8_S8_S9_EEENS6_IJNS7_ILi1EEESH_SH_EEESB_SD_Li128ELb0ELb1ELb1ELb0EEENS1_30DynamicPersistentTileSchedulerILi128ELi128ELb1ELb1ELb0EEEEEEEEEvNT_6ParamsE,"a",@progbits
	.sectionflags	@""
	.align	4
.nv.constant0._ZN7cutlass13device_kernelIN5flash19enable_sm80_to_sm89INS1_16FlashAttnFwdSm80INS1_25CollectiveMainloopFwdSm80ILi4ELi1ELb0EN4cute5tupleIJNS5_1CILi128EEENS7_ILi64EEES8_EEELi128ENS_6half_tEfNS_4arch4Sm80ELb1ELb0ELb0ELb0ELb0ELb0ELb1ELb1EEENS1_21CollectiveEpilogueFwdINS6_IJS8_S8_S9_EEENS6_IJNS7_ILi1EEESH_SH_EEESB_SD_Li128ELb0ELb1ELb1ELb0EEENS1_30DynamicPersistentTileSchedulerILi128ELi128ELb1ELb1ELb0EEEEEEEEEvNT_6ParamsE:
	.zero		1592


//--------------------- .nv.constant0._ZN7cutlass13device_kernelIN5flash19enable_sm80_to_sm89INS1_16FlashAttnFwdSm80INS1_25CollectiveMainloopFwdSm80ILi8ELi1ELb1EN4cute5tupleIJNS5_1CILi128EEENS7_ILi112EEES8_EEELi128ENS_6half_tEfNS_4arch4Sm80ELb1ELb0ELb0ELb1ELb0ELb0ELb1ELb1EEENS1_21CollectiveEpilogueFwdINS6_IJS8_S8_S9_EEENS6_IJNS7_ILi1EEESH_SH_EEESB_SD_Li256ELb1ELb1ELb1ELb0EEENS1_36VarlenDynamicPersistentTileSchedulerILi128ELi112ELi256ELi256ELb1ELb1ELb0ELb1ELb1ELb1EEEEEEEEEvNT_6ParamsE --------------------------
	.section	.nv.constant0._ZN7cutlass13device_kernelIN5flash19enable_sm80_to_sm89INS1_16FlashAttnFwdSm80INS1_25CollectiveMainloopFwdSm80ILi8ELi1ELb1EN4cute5tupleIJNS5_1CILi128EEENS7_ILi112EEES8_EEELi128ENS_6half_tEfNS_4arch4Sm80ELb1ELb0ELb0ELb1ELb0ELb0ELb1ELb1EEENS1_21CollectiveEpilogueFwdINS6_IJS8_S8_S9_EEENS6_IJNS7_ILi1EEESH_SH_EEESB_SD_Li256ELb1ELb1ELb1ELb0EEENS1_36VarlenDynamicPersistentTileSchedulerILi128ELi112ELi256ELi256ELb1ELb1ELb0ELb1ELb1ELb1EEEEEEEEEvNT_6ParamsE,"a",@progbits
	.sectionflags	@""
	.align	4
.nv.constant0._ZN7cutlass13device_kernelIN5flash19enable_sm80_to_sm89INS1_16FlashAttnFwdSm80INS1_25CollectiveMainloopFwdSm80ILi8ELi1ELb1EN4cute5tupleIJNS5_1CILi128EEENS7_ILi112EEES8_EEELi128ENS_6half_tEfNS_4arch4Sm80ELb1ELb0ELb0ELb1ELb0ELb0ELb1ELb1EEENS1_21CollectiveEpilogueFwdINS6_IJS8_S8_S9_EEENS6_IJNS7_ILi1EEESH_SH_EEESB_SD_Li256ELb1ELb1ELb1ELb0EEENS1_36VarlenDynamicPersistentTileSchedulerILi128ELi112ELi256ELi256ELb1ELb1ELb0ELb1ELb1ELb1EEEEEEEEEvNT_6ParamsE:
	.zero		1608


//--------------------- .nv.constant0._ZN7cutlass13device_kernelIN5flash19enable_sm80_to_sm89INS1_16FlashAttnFwdSm80INS1_25CollectiveMainloopFwdSm80ILi8ELi1ELb1EN4cute5tupleIJNS5_1CILi128EEENS7_ILi112EEES8_EEELi128ENS_6half_tEfNS_4arch4Sm80ELb1ELb0ELb0ELb1ELb0ELb1ELb1ELb1EEENS1_21CollectiveEpilogueFwdINS6_IJS8_S8_S9_EEENS6_IJNS7_ILi1EEESH_SH_EEESB_SD_Li256ELb1ELb1ELb1ELb0EEENS1_36VarlenDynamicPersistentTileSchedulerILi128ELi112ELi256ELi256ELb1ELb1ELb0ELb1ELb1ELb1EEEEEEEEEvNT_6ParamsE --------------------------
	.section	.nv.constant0._ZN7cutlass13device_kernelIN5flash19enable_sm80_to_sm89INS1_16FlashAttnFwdSm80INS1_25CollectiveMainloopFwdSm80ILi8ELi1ELb1EN4cute5tupleIJNS5_1CILi128EEENS7_ILi112EEES8_EEELi128ENS_6half_tEfNS_4arch4Sm80ELb1ELb0ELb0ELb1ELb0ELb1ELb1ELb1EEENS1_21CollectiveEpilogueFwdINS6_IJS8_S8_S9_EEENS6_IJNS7_ILi1EEESH_SH_EEESB_SD_Li256ELb1ELb1ELb1ELb0EEENS1_36VarlenDynamicPersistentTileSchedulerILi128ELi112ELi256ELi256ELb1ELb1ELb0ELb1ELb1ELb1EEEEEEEEEvNT_6ParamsE,"a",@progbits
	.sectionflags	@""
	.align	4
.nv.constant0._ZN7cutlass13device_kernelIN5flash19enable_sm80_to_sm89INS1_16FlashAttnFwdSm80INS1_25CollectiveMainloopFwdSm80ILi8ELi1ELb1EN4cute5tupleIJNS5_1CILi128EEENS7_ILi112EEES8_EEELi128ENS_6half_tEfNS_4arch4Sm80ELb1ELb0ELb0ELb1ELb0ELb1ELb1ELb1EEENS1_21CollectiveEpilogueFwdINS6_IJS8_S8_S9_EEENS6_IJNS7_ILi1EEESH_SH_EEESB_SD_Li256ELb1ELb1ELb1ELb0EEENS1_36VarlenDynamicPersistentTileSchedulerILi128ELi112ELi256ELi256ELb1ELb1ELb0ELb1ELb1ELb1EEEEEEEEEvNT_6ParamsE:
	.zero		1608


//--------------------- SYMBOLS --------------------------

	.type		.nv.reservedSmem.offset0,@object
	.size		.nv.reservedSmem.offset0,0x4
